	.target	sm_90a

	.elftype	@"ET_EXEC"


//--------------------- .note.nv.tkinfo           --------------------------
	.section	.note.nv.tkinfo,"",@"SHT_NOTE"
	.sectionflags	@"SHF_NOTE_NV_TKINFO"
	.tkinfo
        /*0018*/ 	.word	0x00000002
        /*0030*/ 	.string	""
        /*0030*/ 	.string	"ptxas"
        /*0030*/ 	.string	"Cuda compilation tools, release 13.0, V13.0.88"
        /*0030*/ 	.string	"Build cuda_13.0.r13.0/compiler.36424714_0"
        /*0030*/ 	.string	"-arch sm_90a -m 64 "



//--------------------- .note.nv.cuinfo           --------------------------
	.section	.note.nv.cuinfo,"",@"SHT_NOTE"
	.sectionflags	@"SHF_NOTE_NV_CUINFO"
        /*0018*/ 	.short	0x0002
        /*001a*/ 	.short	0x005a
        /*001c*/ 	.short	0x0082
	.zero		2


//--------------------- .nv.info                  --------------------------
	.section	.nv.info,"",@"SHT_CUDA_INFO"
	.align	4


	//----- nvinfo : EIATTR_REGCOUNT
	.align		4
        /*0000*/ 	.byte	0x04, 0x2f
        /*0002*/ 	.short	(.L_12 - .L_11)
	.align		4
.L_11:
        /*0004*/ 	.word	index@(_ZN7cutlass13device_kernelINS_4gemm6kernel13GemmUniversalIN4cute5tupleIJiiiiEEENS1_10collective13CollectiveMmaINS1_40MainloopSm90TmaGmmaWarpSpecializedSparseILi6ENS5_IJNS4_1CILi1EEESB_SB_EEENS1_35KernelTmaWarpSpecializedCooperativeEEENS5_IJNSA_ILi128EEENSA_ILi64EEESF_EEENS_6half_tENS5_IJNS4_6LayoutINS5_IJiNS5_IJNSA_ILi2EEEiEEEiEEENS5_IJlNS5_IJSB_SK_EEElEEEEENSJ_INS5_IJNS5_IJNS5_IJNSA_ILi8EEESK_NSA_ILi4EEEEEEiEEENS5_IJNS5_IJNSA_ILi16EEESK_SR_EEEiEEEiEEENS5_IJNS5_IJNS5_IJSF_SU_NSA_ILi2048EEEEEENSA_ILi8192EEEEEENS5_IJNS5_IJSB_NSA_ILi1024EEENSA_ILi32EEEEEElEEElEEEEEEEESI_NS5_IJlSB_lEEENS4_8TiledMMAINS4_8MMA_AtomIJNS4_4SM904GMMA6SPARSE26GMMA_64x64x32_F32F16F16_SSILNS1D_5MajorE0ELS1G_0ELNS1D_7ScaleInE1ELS1H_1ELNS1D_9SparseSelE0EEEEEENSJ_INS5_IJSK_SB_SB_EEENS5_IJSB_NSA_ILi0EEES1M_EEEEENS5_IJNS4_10UnderscoreES1P_S1P_EEEEENS4_13SM90_TMA_LOADENS4_14ComposedLayoutINS4_7SwizzleILi3ELi4ELi3EEENS4_25smem_sparse_ptr_flag_bitsILi2ELi16EEENSJ_INS5_IJNS5_IJSB_SQ_EEENS5_IJSK_SG_EEEEEENS5_IJNS5_IJS1M_SF_EEESN_EEEEEEEvNS4_8identityES1S_NS1T_IS1V_NS4_18smem_ptr_flag_bitsILi16EEENSJ_INS5_IJSQ_SG_EEENS5_IJSG_SB_EEEEEEEvS25_EENS_8epilogue10collective6detail29Sm90TmaWarpSpecializedAdapterINS2E_15DefaultEpilogueIfNS5_IJSB_llEEES2I_NS2D_6thread17LinearCombinationIfLi1EffLNS2J_9ScaleType4KindE0ELNS_15FloatRoundStyleE2EfEENS1_15EpilogueDefaultEEEEEvvEEEEvNT_6ParamsE)
        /*0008*/ 	.word	0x000000a8


	//----- nvinfo : EIATTR_FRAME_SIZE
	.align		4
.L_12:
        /*000c*/ 	.byte	0x04, 0x11
        /*000e*/ 	.short	(.L_14 - .L_13)
	.align		4
.L_13:
        /*0010*/ 	.word	index@(_ZN7cutlass13device_kernelINS_4gemm6kernel13GemmUniversalIN4cute5tupleIJiiiiEEENS1_10collective13CollectiveMmaINS1_40MainloopSm90TmaGmmaWarpSpecializedSparseILi6ENS5_IJNS4_1CILi1EEESB_SB_EEENS1_35KernelTmaWarpSpecializedCooperativeEEENS5_IJNSA_ILi128EEENSA_ILi64EEESF_EEENS_6half_tENS5_IJNS4_6LayoutINS5_IJiNS5_IJNSA_ILi2EEEiEEEiEEENS5_IJlNS5_IJSB_SK_EEElEEEEENSJ_INS5_IJNS5_IJNS5_IJNSA_ILi8EEESK_NSA_ILi4EEEEEEiEEENS5_IJNS5_IJNSA_ILi16EEESK_SR_EEEiEEEiEEENS5_IJNS5_IJNS5_IJSF_SU_NSA_ILi2048EEEEEENSA_ILi8192EEEEEENS5_IJNS5_IJSB_NSA_ILi1024EEENSA_ILi32EEEEEElEEElEEEEEEEESI_NS5_IJlSB_lEEENS4_8TiledMMAINS4_8MMA_AtomIJNS4_4SM904GMMA6SPARSE26GMMA_64x64x32_F32F16F16_SSILNS1D_5MajorE0ELS1G_0ELNS1D_7ScaleInE1ELS1H_1ELNS1D_9SparseSelE0EEEEEENSJ_INS5_IJSK_SB_SB_EEENS5_IJSB_NSA_ILi0EEES1M_EEEEENS5_IJNS4_10UnderscoreES1P_S1P_EEEEENS4_13SM90_TMA_LOADENS4_14ComposedLayoutINS4_7SwizzleILi3ELi4ELi3EEENS4_25smem_sparse_ptr_flag_bitsILi2ELi16EEENSJ_INS5_IJNS5_IJSB_SQ_EEENS5_IJSK_SG_EEEEEENS5_IJNS5_IJS1M_SF_EEESN_EEEEEEEvNS4_8identityES1S_NS1T_IS1V_NS4_18smem_ptr_flag_bitsILi16EEENSJ_INS5_IJSQ_SG_EEENS5_IJSG_SB_EEEEEEEvS25_EENS_8epilogue10collective6detail29Sm90TmaWarpSpecializedAdapterINS2E_15DefaultEpilogueIfNS5_IJSB_llEEES2I_NS2D_6thread17LinearCombinationIfLi1EffLNS2J_9ScaleType4KindE0ELNS_15FloatRoundStyleE2EfEENS1_15EpilogueDefaultEEEEEvvEEEEvNT_6ParamsE)
        /*0014*/ 	.word	0x00000000


	//----- nvinfo : EIATTR_MIN_STACK_SIZE
	.align		4
.L_14:
        /*0018*/ 	.byte	0x04, 0x12
        /*001a*/ 	.short	(.L_16 - .L_15)
	.align		4
.L_15:
        /*001c*/ 	.word	index@(_ZN7cutlass13device_kernelINS_4gemm6kernel13GemmUniversalIN4cute5tupleIJiiiiEEENS1_10collective13CollectiveMmaINS1_40MainloopSm90TmaGmmaWarpSpecializedSparseILi6ENS5_IJNS4_1CILi1EEESB_SB_EEENS1_35KernelTmaWarpSpecializedCooperativeEEENS5_IJNSA_ILi128EEENSA_ILi64EEESF_EEENS_6half_tENS5_IJNS4_6LayoutINS5_IJiNS5_IJNSA_ILi2EEEiEEEiEEENS5_IJlNS5_IJSB_SK_EEElEEEEENSJ_INS5_IJNS5_IJNS5_IJNSA_ILi8EEESK_NSA_ILi4EEEEEEiEEENS5_IJNS5_IJNSA_ILi16EEESK_SR_EEEiEEEiEEENS5_IJNS5_IJNS5_IJSF_SU_NSA_ILi2048EEEEEENSA_ILi8192EEEEEENS5_IJNS5_IJSB_NSA_ILi1024EEENSA_ILi32EEEEEElEEElEEEEEEEESI_NS5_IJlSB_lEEENS4_8TiledMMAINS4_8MMA_AtomIJNS4_4SM904GMMA6SPARSE26GMMA_64x64x32_F32F16F16_SSILNS1D_5MajorE0ELS1G_0ELNS1D_7ScaleInE1ELS1H_1ELNS1D_9SparseSelE0EEEEEENSJ_INS5_IJSK_SB_SB_EEENS5_IJSB_NSA_ILi0EEES1M_EEEEENS5_IJNS4_10UnderscoreES1P_S1P_EEEEENS4_13SM90_TMA_LOADENS4_14ComposedLayoutINS4_7SwizzleILi3ELi4ELi3EEENS4_25smem_sparse_ptr_flag_bitsILi2ELi16EEENSJ_INS5_IJNS5_IJSB_SQ_EEENS5_IJSK_SG_EEEEEENS5_IJNS5_IJS1M_SF_EEESN_EEEEEEEvNS4_8identityES1S_NS1T_IS1V_NS4_18smem_ptr_flag_bitsILi16EEENSJ_INS5_IJSQ_SG_EEENS5_IJSG_SB_EEEEEEEvS25_EENS_8epilogue10collective6detail29Sm90TmaWarpSpecializedAdapterINS2E_15DefaultEpilogueIfNS5_IJSB_llEEES2I_NS2D_6thread17LinearCombinationIfLi1EffLNS2J_9ScaleType4KindE0ELNS_15FloatRoundStyleE2EfEENS1_15EpilogueDefaultEEEEEvvEEEEvNT_6ParamsE)
        /*0020*/ 	.word	0x00000000
.L_16:


//--------------------- .nv.compat                --------------------------
	.section	.nv.compat,"",@"SHT_CUDA_COMPAT_INFO"
	.align	4
        /*0000*/ 	.byte	0x02, 0x09, 0x01, 0x00, 0x02, 0x02, 0x04, 0x00, 0x02, 0x05, 0x05, 0x00, 0x03, 0x07, 0x01, 0x01
        /*0010*/ 	.byte	0x02, 0x03, 0x01, 0x00, 0x02, 0x06, 0x01, 0x00, 0x04, 0x0b, 0x08, 0x00, 0x00, 0x00, 0x00, 0x00
        /*0020*/ 	.byte	0x00, 0x00, 0x00, 0x00


//--------------------- .nv.info._ZN7cutlass13device_kernelINS_4gemm6kernel13GemmUniversalIN4cute5tupleIJiiiiEEENS1_10collective13CollectiveMmaINS1_40MainloopSm90TmaGmmaWarpSpecializedSparseILi6ENS5_IJNS4_1CILi1EEESB_SB_EEENS1_35KernelTmaWarpSpecializedCooperativeEEENS5_IJNSA_ILi128EEENSA_ILi64EEESF_EEENS_6half_tENS5_IJNS4_6LayoutINS5_IJiNS5_IJNSA_ILi2EEEiEEEiEEENS5_IJlNS5_IJSB_SK_EEElEEEEENSJ_INS5_IJNS5_IJNS5_IJNSA_ILi8EEESK_NSA_ILi4EEEEEEiEEENS5_IJNS5_IJNSA_ILi16EEESK_SR_EEEiEEEiEEENS5_IJNS5_IJNS5_IJSF_SU_NSA_ILi2048EEEEEENSA_ILi8192EEEEEENS5_IJNS5_IJSB_NSA_ILi1024EEENSA_ILi32EEEEEElEEElEEEEEEEESI_NS5_IJlSB_lEEENS4_8TiledMMAINS4_8MMA_AtomIJNS4_4SM904GMMA6SPARSE26GMMA_64x64x32_F32F16F16_SSILNS1D_5MajorE0ELS1G_0ELNS1D_7ScaleInE1ELS1H_1ELNS1D_9SparseSelE0EEEEEENSJ_INS5_IJSK_SB_SB_EEENS5_IJSB_NSA_ILi0EEES1M_EEEEENS5_IJNS4_10UnderscoreES1P_S1P_EEEEENS4_13SM90_TMA_LOADENS4_14ComposedLayoutINS4_7SwizzleILi3ELi4ELi3EEENS4_25smem_sparse_ptr_flag_bitsILi2ELi16EEENSJ_INS5_IJNS5_IJSB_SQ_EEENS5_IJSK_SG_EEEEEENS5_IJNS5_IJS1M_SF_EEESN_EEEEEEEvNS4_8identityES1S_NS1T_IS1V_NS4_18smem_ptr_flag_bitsILi16EEENSJ_INS5_IJSQ_SG_EEENS5_IJSG_SB_EEEEEEEvS25_EENS_8epilogue10collective6detail29Sm90TmaWarpSpecializedAdapterINS2E_15DefaultEpilogueIfNS5_IJSB_llEEES2I_NS2D_6thread17LinearCombinationIfLi1EffLNS2J_9ScaleType4KindE0ELNS_15FloatRoundStyleE2EfEENS1_15EpilogueDefaultEEEEEvvEEEEvNT_6ParamsE --------------------------
	.section	.nv.info._ZN7cutlass13device_kernelINS_4gemm6kernel13GemmUniversalIN4cute5tupleIJiiiiEEENS1_10collective13CollectiveMmaINS1_40MainloopSm90TmaGmmaWarpSpecializedSparseILi6ENS5_IJNS4_1CILi1EEESB_SB_EEENS1_35KernelTmaWarpSpecializedCooperativeEEENS5_IJNSA_ILi128EEENSA_ILi64EEESF_EEENS_6half_tENS5_IJNS4_6LayoutINS5_IJiNS5_IJNSA_ILi2EEEiEEEiEEENS5_IJlNS5_IJSB_SK_EEElEEEEENSJ_INS5_IJNS5_IJNS5_IJNSA_ILi8EEESK_NSA_ILi4EEEEEEiEEENS5_IJNS5_IJNSA_ILi16EEESK_SR_EEEiEEEiEEENS5_IJNS5_IJNS5_IJSF_SU_NSA_ILi2048EEEEEENSA_ILi8192EEEEEENS5_IJNS5_IJSB_NSA_ILi1024EEENSA_ILi32EEEEEElEEElEEEEEEEESI_NS5_IJlSB_lEEENS4_8TiledMMAINS4_8MMA_AtomIJNS4_4SM904GMMA6SPARSE26GMMA_64x64x32_F32F16F16_SSILNS1D_5MajorE0ELS1G_0ELNS1D_7ScaleInE1ELS1H_1ELNS1D_9SparseSelE0EEEEEENSJ_INS5_IJSK_SB_SB_EEENS5_IJSB_NSA_ILi0EEES1M_EEEEENS5_IJNS4_10UnderscoreES1P_S1P_EEEEENS4_13SM90_TMA_LOADENS4_14ComposedLayoutINS4_7SwizzleILi3ELi4ELi3EEENS4_25smem_sparse_ptr_flag_bitsILi2ELi16EEENSJ_INS5_IJNS5_IJSB_SQ_EEENS5_IJSK_SG_EEEEEENS5_IJNS5_IJS1M_SF_EEESN_EEEEEEEvNS4_8identityES1S_NS1T_IS1V_NS4_18smem_ptr_flag_bitsILi16EEENSJ_INS5_IJSQ_SG_EEENS5_IJSG_SB_EEEEEEEvS25_EENS_8epilogue10collective6detail29Sm90TmaWarpSpecializedAdapterINS2E_15DefaultEpilogueIfNS5_IJSB_llEEES2I_NS2D_6thread17LinearCombinationIfLi1EffLNS2J_9ScaleType4KindE0ELNS_15FloatRoundStyleE2EfEENS1_15EpilogueDefaultEEEEEvvEEEEvNT_6ParamsE,"",@"SHT_CUDA_INFO"
	.sectionflags	@""
	.align	4


	//----- nvinfo : EIATTR_CUDA_API_VERSION
	.align		4
        /*0000*/ 	.byte	0x04, 0x37
        /*0002*/ 	.short	(.L_18 - .L_17)
.L_17:
        /*0004*/ 	.word	0x00000082


	//----- nvinfo : EIATTR_KPARAM_INFO
	.align		4
.L_18:
        /*0008*/ 	.byte	0x04, 0x17
        /*000a*/ 	.short	(.L_20 - .L_19)
.L_19:
        /*000c*/ 	.word	0x00000000
        /*0010*/ 	.short	0x0000
        /*0012*/ 	.short	0x0070
        /*0014*/ 	.byte	0x00, 0xf0, 0x01, 0x14


	//----- nvinfo : EIATTR_SPARSE_MMA_MASK
	.align		4
.L_20:
        /*0018*/ 	.byte	0x03, 0x50
        /*001a*/ 	.short	0x0002


	//----- nvinfo : EIATTR_MAXREG_COUNT
	.align		4
        /*001c*/ 	.byte	0x03, 0x1b
        /*001e*/ 	.short	0x00a8


	//----- nvinfo : EIATTR_NUM_BARRIERS
	.align		4
        /*0020*/ 	.byte	0x02, 0x4c
        /*0022*/ 	.byte	0x01
	.zero		1


	//----- nvinfo : EIATTR_MERCURY_ISA_VERSION
	.align		4
        /*0024*/ 	.byte	0x03, 0x5f
        /*0026*/ 	.short	0x0101


	//----- nvinfo : EIATTR_INT_WARP_WIDE_INSTR_OFFSETS
	.align		4
        /*0028*/ 	.byte	0x04, 0x31
        /*002a*/ 	.short	(.L_22 - .L_21)


	//   ....[0]....
.L_21:
        /*002c*/ 	.word	0x00000440


	//   ....[1]....
        /*0030*/ 	.word	0x00000450


	//   ....[2]....
        /*0034*/ 	.word	0x00000540


	//----- nvinfo : EIATTR_COOP_GROUP_MASK_REGIDS
	.align		4
.L_22:
        /*0038*/ 	.byte	0x04, 0x29
        /*003a*/ 	.short	(.L_24 - .L_23)


	//   ....[0]....
.L_23:
        /*003c*/ 	.word	0xffffffff


	//   ....[1]....
        /*0040*/ 	.word	0xffffffff


	//   ....[2]....
        /*0044*/ 	.word	0xffffffff


	//   ....[3]....
        /*0048*/ 	.word	0xffffffff


	//   ....[4]....
        /*004c*/ 	.word	0xffffffff


	//----- nvinfo : EIATTR_COOP_GROUP_INSTR_OFFSETS
	.align		4
.L_24:
        /*0050*/ 	.byte	0x04, 0x28
        /*0052*/ 	.short	(.L_26 - .L_25)


	//   ....[0]....
.L_25:
        /*0054*/ 	.word	0x00000060


	//   ....[1]....
        /*0058*/ 	.word	0x00000070


	//   ....[2]....
        /*005c*/ 	.word	0x00000160


	//   ....[3]....
        /*0060*/ 	.word	0x00000330


	//   ....[4]....
        /*0064*/ 	.word	0x00001050


	//----- nvinfo : EIATTR_REG_RECONFIG
	.align		4
.L_26:
        /*0068*/ 	.byte	0x01, 0x54
	.zero		2


	//----- nvinfo : EIATTR_MBARRIER_INSTR_OFFSETS
	.align		4
        /*006c*/ 	.byte	0x04, 0x39
        /*006e*/ 	.short	(.L_28 - .L_27)


	//   ....[0]....
.L_27:
        /*0070*/ 	.word	0x00000260
        /*0074*/ 	.word	0x000000ff
        /*0078*/ 	.word	0x00000000
        /*007c*/ 	.short	0x0100
        /*007e*/ 	.byte	0x08
	.zero		1


	//   ....[1]....
        /*0080*/ 	.word	0x00000270
        /*0084*/ 	.word	0x000000ff
        /*0088*/ 	.word	0x00000030
        /*008c*/ 	.short	0x0100
        /*008e*/ 	.byte	0x08
	.zero		1


	//   ....[2]....
        /*0090*/ 	.word	0x00000280
        /*0094*/ 	.word	0x000000ff
        /*0098*/ 	.word	0x00000008
        /*009c*/ 	.short	0x0100
        /*009e*/ 	.byte	0x08
	.zero		1


	//   ....[3]....
        /*00a0*/ 	.word	0x00000290
        /*00a4*/ 	.word	0x000000ff
        /*00a8*/ 	.word	0x00000038
        /*00ac*/ 	.short	0x0100
        /*00ae*/ 	.byte	0x08
	.zero		1


	//   ....[4]....
        /*00b0*/ 	.word	0x000002a0
        /*00b4*/ 	.word	0x000000ff
        /*00b8*/ 	.word	0x00000010
        /*00bc*/ 	.short	0x0100
        /*00be*/ 	.byte	0x08
	.zero		1


	//   ....[5]....
        /*00c0*/ 	.word	0x000002b0
        /*00c4*/ 	.word	0x000000ff
        /*00c8*/ 	.word	0x00000040
        /*00cc*/ 	.short	0x0100
        /*00ce*/ 	.byte	0x08
	.zero		1


	//   ....[6]....
        /*00d0*/ 	.word	0x000002c0
        /*00d4*/ 	.word	0x000000ff
        /*00d8*/ 	.word	0x00000018
        /*00dc*/ 	.short	0x0100
        /*00de*/ 	.byte	0x08
	.zero		1


	//   ....[7]....
        /*00e0*/ 	.word	0x000002d0
        /*00e4*/ 	.word	0x000000ff
        /*00e8*/ 	.word	0x00000048
        /*00ec*/ 	.short	0x0100
        /*00ee*/ 	.byte	0x08
	.zero		1


	//   ....[8]....
        /*00f0*/ 	.word	0x000002e0
        /*00f4*/ 	.word	0x000000ff
        /*00f8*/ 	.word	0x00000020
        /*00fc*/ 	.short	0x0100
        /*00fe*/ 	.byte	0x08
	.zero		1


	//   ....[9]....
        /*0100*/ 	.word	0x000002f0
        /*0104*/ 	.word	0x000000ff
        /*0108*/ 	.word	0x00000050
        /*010c*/ 	.short	0x0100
        /*010e*/ 	.byte	0x08
	.zero		1


	//   ....[10]....
        /*0110*/ 	.word	0x00000300
        /*0114*/ 	.word	0x000000ff
        /*0118*/ 	.word	0x00000028
        /*011c*/ 	.short	0x0100
        /*011e*/ 	.byte	0x08
	.zero		1


	//   ....[11]....
        /*0120*/ 	.word	0x00000310
        /*0124*/ 	.word	0x000000ff
        /*0128*/ 	.word	0x00000058
        /*012c*/ 	.short	0x0100
        /*012e*/ 	.byte	0x08
	.zero		1


	//   ....[12]....
        /*0130*/ 	.word	0x000005a0
        /*0134*/ 	.word	0x000000ff
        /*0138*/ 	.word	0x00000070
        /*013c*/ 	.short	0x0100
        /*013e*/ 	.byte	0x06
	.zero		1


	//   ....[13]....
        /*0140*/ 	.word	0x00000600
        /*0144*/ 	.word	0x000000ff
        /*0148*/ 	.word	0x00000078
        /*014c*/ 	.short	0x0100
        /*014e*/ 	.byte	0x06
	.zero		1


	//   ....[14]....
        /*0150*/ 	.word	0x00001290
        /*0154*/ 	.word	0x000000ff
        /*0158*/ 	.word	0x00000000
        /*015c*/ 	.short	0x010a
        /*015e*/ 	.byte	0x08
	.zero		1


	//   ....[15]....
        /*0160*/ 	.word	0x00001360
        /*0164*/ 	.word	0x000000ff
        /*0168*/ 	.word	0x00000000
        /*016c*/ 	.short	0x010a
        /*016e*/ 	.byte	0x08
	.zero		1


	//   ....[16]....
        /*0170*/ 	.word	0x000015c0
        /*0174*/ 	.word	0x000000ff
        /*0178*/ 	.word	0x00000000
        /*017c*/ 	.short	0x0101
        /*017e*/ 	.byte	0x08
	.zero		1


	//   ....[17]....
        /*0180*/ 	.word	0x00005070
        /*0184*/ 	.word	0x00000013
        /*0188*/ 	.word	0x00000030
        /*018c*/ 	.short	0x010a
        /*018e*/ 	.byte	0x3f
	.zero		1


	//   ....[18]....
        /*0190*/ 	.word	0x000054f0
        /*0194*/ 	.word	0x00000007
        /*0198*/ 	.word	0x00000078
        /*019c*/ 	.short	0x0101
        /*019e*/ 	.byte	0x3f
	.zero		1


	//   ....[19]....
        /*01a0*/ 	.word	0x00005c40
        /*01a4*/ 	.word	0x00000005
        /*01a8*/ 	.word	0x00000000
        /*01ac*/ 	.short	0x010a
        /*01ae*/ 	.byte	0x3f
	.zero		1


	//   ....[20]....
        /*01b0*/ 	.word	0x00005cc0
        /*01b4*/ 	.word	0x00000007
        /*01b8*/ 	.word	0x00000000
        /*01bc*/ 	.short	0x010a
        /*01be*/ 	.byte	0x3f
	.zero		1


	//   ....[21]....
        /*01c0*/ 	.word	0x00005d50
        /*01c4*/ 	.word	0x00000006
        /*01c8*/ 	.word	0x00000000
        /*01cc*/ 	.short	0x010a
        /*01ce*/ 	.byte	0x3f
	.zero		1


	//   ....[22]....
        /*01d0*/ 	.word	0x00005de0
        /*01d4*/ 	.word	0x00000009
        /*01d8*/ 	.word	0x00000000
        /*01dc*/ 	.short	0x010a
        /*01de*/ 	.byte	0x3f
	.zero		1


	//   ....[23]....
        /*01e0*/ 	.word	0x00005e70
        /*01e4*/ 	.word	0x00000006
        /*01e8*/ 	.word	0x00000000
        /*01ec*/ 	.short	0x010a
        /*01ee*/ 	.byte	0x3f
	.zero		1


	//   ....[24]....
        /*01f0*/ 	.word	0x00005f00
        /*01f4*/ 	.word	0x00000003
        /*01f8*/ 	.word	0x00000000
        /*01fc*/ 	.short	0x010a
        /*01fe*/ 	.byte	0x3f
	.zero		1


	//   ....[25]....
        /*0200*/ 	.word	0x00005f70
        /*0204*/ 	.word	0x0000000a
        /*0208*/ 	.word	0x00000000
        /*020c*/ 	.short	0x010a
        /*020e*/ 	.byte	0x3f
	.zero		1


	//   ....[26]....
        /*0210*/ 	.word	0x00006040
        /*0214*/ 	.word	0x00000013
        /*0218*/ 	.word	0x00000030
        /*021c*/ 	.short	0x010a
        /*021e*/ 	.byte	0x3f
	.zero		1


	//   ....[27]....
        /*0220*/ 	.word	0x00006120
        /*0224*/ 	.word	0x00000005
        /*0228*/ 	.word	0x00000000
        /*022c*/ 	.short	0x010a
        /*022e*/ 	.byte	0x3f
	.zero		1


	//   ....[28]....
        /*0230*/ 	.word	0x00006170
        /*0234*/ 	.word	0x00000007
        /*0238*/ 	.word	0x00000000
        /*023c*/ 	.short	0x010a
        /*023e*/ 	.byte	0x3f
	.zero		1


	//   ....[29]....
        /*0240*/ 	.word	0x000061c0
        /*0244*/ 	.word	0x00000006
        /*0248*/ 	.word	0x00000000
        /*024c*/ 	.short	0x010a
        /*024e*/ 	.byte	0x3f
	.zero		1


	//   ....[30]....
        /*0250*/ 	.word	0x00006210
        /*0254*/ 	.word	0x00000009
        /*0258*/ 	.word	0x00000000
        /*025c*/ 	.short	0x010a
        /*025e*/ 	.byte	0x3f
	.zero		1


	//   ....[31]....
        /*0260*/ 	.word	0x00006260
        /*0264*/ 	.word	0x00000006
        /*0268*/ 	.word	0x00000000
        /*026c*/ 	.short	0x010a
        /*026e*/ 	.byte	0x3f
	.zero		1


	//----- nvinfo : EIATTR_NUM_MBARRIERS
	.align		4
.L_28:
        /*0270*/ 	.byte	0x03, 0x38
        /*0272*/ 	.short	0x000e


	//----- nvinfo : EIATTR_EXIT_INSTR_OFFSETS
	.align		4
        /*0274*/ 	.byte	0x04, 0x1c
        /*0276*/ 	.short	(.L_30 - .L_29)


	//   ....[0]....
.L_29:
        /*0278*/ 	.word	0x00000650


	//   ....[1]....
        /*027c*/ 	.word	0x00000f20


	//   ....[2]....
        /*0280*/ 	.word	0x00004690


	//   ....[3]....
        /*0284*/ 	.word	0x00004ce0


	//   ....[4]....
        /*0288*/ 	.word	0x00005f50


	//----- nvinfo : EIATTR_MAX_THREADS
	.align		4
.L_30:
        /*028c*/ 	.byte	0x04, 0x05
        /*028e*/ 	.short	(.L_32 - .L_31)
.L_31:
        /*0290*/ 	.word	0x00000180
        /*0294*/ 	.word	0x00000001
        /*0298*/ 	.word	0x00000001


	//----- nvinfo : EIATTR_CRS_STACK_SIZE
	.align		4
.L_32:
        /*029c*/ 	.byte	0x04, 0x1e
        /*029e*/ 	.short	(.L_34 - .L_33)
.L_33:
        /*02a0*/ 	.word	0x00000000


	//----- nvinfo : EIATTR_CBANK_PARAM_SIZE
	.align		4
.L_34:
        /*02a4*/ 	.byte	0x03, 0x19
        /*02a6*/ 	.short	0x0570


	//----- nvinfo : EIATTR_PARAM_CBANK
	.align		4
        /*02a8*/ 	.byte	0x04, 0x0a
        /*02aa*/ 	.short	(.L_36 - .L_35)
	.align		4
.L_35:
        /*02ac*/ 	.word	index@(.nv.constant0._ZN7cutlass13device_kernelINS_4gemm6kernel13GemmUniversalIN4cute5tupleIJiiiiEEENS1_10collective13CollectiveMmaINS1_40MainloopSm90TmaGmmaWarpSpecializedSparseILi6ENS5_IJNS4_1CILi1EEESB_SB_EEENS1_35KernelTmaWarpSpecializedCooperativeEEENS5_IJNSA_ILi128EEENSA_ILi64EEESF_EEENS_6half_tENS5_IJNS4_6LayoutINS5_IJiNS5_IJNSA_ILi2EEEiEEEiEEENS5_IJlNS5_IJSB_SK_EEElEEEEENSJ_INS5_IJNS5_IJNS5_IJNSA_ILi8EEESK_NSA_ILi4EEEEEEiEEENS5_IJNS5_IJNSA_ILi16EEESK_SR_EEEiEEEiEEENS5_IJNS5_IJNS5_IJSF_SU_NSA_ILi2048EEEEEENSA_ILi8192EEEEEENS5_IJNS5_IJSB_NSA_ILi1024EEENSA_ILi32EEEEEElEEElEEEEEEEESI_NS5_IJlSB_lEEENS4_8TiledMMAINS4_8MMA_AtomIJNS4_4SM904GMMA6SPARSE26GMMA_64x64x32_F32F16F16_SSILNS1D_5MajorE0ELS1G_0ELNS1D_7ScaleInE1ELS1H_1ELNS1D_9SparseSelE0EEEEEENSJ_INS5_IJSK_SB_SB_EEENS5_IJSB_NSA_ILi0EEES1M_EEEEENS5_IJNS4_10UnderscoreES1P_S1P_EEEEENS4_13SM90_TMA_LOADENS4_14ComposedLayoutINS4_7SwizzleILi3ELi4ELi3EEENS4_25smem_sparse_ptr_flag_bitsILi2ELi16EEENSJ_INS5_IJNS5_IJSB_SQ_EEENS5_IJSK_SG_EEEEEENS5_IJNS5_IJS1M_SF_EEESN_EEEEEEEvNS4_8identityES1S_NS1T_IS1V_NS4_18smem_ptr_flag_bitsILi16EEENSJ_INS5_IJSQ_SG_EEENS5_IJSG_SB_EEEEEEEvS25_EENS_8epilogue10collective6detail29Sm90TmaWarpSpecializedAdapterINS2E_15DefaultEpilogueIfNS5_IJSB_llEEES2I_NS2D_6thread17LinearCombinationIfLi1EffLNS2J_9ScaleType4KindE0ELNS_15FloatRoundStyleE2EfEENS1_15EpilogueDefaultEEEEEvvEEEEvNT_6ParamsE)
        /*02b0*/ 	.short	0x0210
        /*02b2*/ 	.short	0x0570


	//----- nvinfo : EIATTR_SW_WAR
	.align		4
.L_36:
        /*02b4*/ 	.byte	0x04, 0x36
        /*02b6*/ 	.short	(.L_38 - .L_37)
.L_37:
        /*02b8*/ 	.word	0x00000008
.L_38:


//--------------------- .nv.callgraph             --------------------------
	.section	.nv.callgraph,"",@"SHT_CUDA_CALLGRAPH"
	.align	4
	.sectionentsize	8
	.align		4
        /*0000*/ 	.word	0x00000000
	.align		4
        /*0004*/ 	.word	0xffffffff
	.align		4
        /*0008*/ 	.word	0x00000000
	.align		4
        /*000c*/ 	.word	0xfffffffe
	.align		4
        /*0010*/ 	.word	0x00000000
	.align		4
        /*0014*/ 	.word	0xfffffffd
	.align		4
        /*0018*/ 	.word	0x00000000
	.align		4
        /*001c*/ 	.word	0xfffffffc


//--------------------- .nv.constant4             --------------------------
	.section	.nv.constant4,"a",@progbits
	.align	8
	.align		8
.nv.constant4:
        /*0000*/ 	.dword	_ZN39_INTERNAL_6ded72aa_4_k_cu_3f518e24_37724cuda3std3__45__cpo5beginE
	.align		8
        /*0008*/ 	.dword	_ZN39_INTERNAL_6ded72aa_4_k_cu_3f518e24_37724cuda3std3__45__cpo3endE
	.align		8
        /*0010*/ 	.dword	_ZN39_INTERNAL_6ded72aa_4_k_cu_3f518e24_37724cuda3std3__45__cpo6cbeginE
	.align		8
        /*0018*/ 	.dword	_ZN39_INTERNAL_6ded72aa_4_k_cu_3f518e24_37724cuda3std3__45__cpo4cendE
	.align		8
        /*0020*/ 	.dword	_ZN39_INTERNAL_6ded72aa_4_k_cu_3f518e24_37724cuda3std3__441_GLOBAL__N__6ded72aa_4_k_cu_3f518e24_37726ignoreE
	.align		8
        /*0028*/ 	.dword	_ZN39_INTERNAL_6ded72aa_4_k_cu_3f518e24_37724cuda3std3__419piecewise_constructE
	.align		8
        /*0030*/ 	.dword	_ZN39_INTERNAL_6ded72aa_4_k_cu_3f518e24_37724cuda3std3__48in_placeE
	.align		8
        /*0038*/ 	.dword	_ZN39_INTERNAL_6ded72aa_4_k_cu_3f518e24_37724cuda3std6ranges3__45__cpo4swapE
	.align		8
        /*0040*/ 	.dword	_ZN39_INTERNAL_6ded72aa_4_k_cu_3f518e24_37724cuda3std6ranges3__45__cpo9iter_moveE
	.align		8
        /*0048*/ 	.dword	_ZN39_INTERNAL_6ded72aa_4_k_cu_3f518e24_37724cute7productE
	.align		8
        /*0050*/ 	.dword	_ZN39_INTERNAL_6ded72aa_4_k_cu_3f518e24_37724cute1_E


//--------------------- .text._ZN7cutlass13device_kernelINS_4gemm6kernel13GemmUniversalIN4cute5tupleIJiiiiEEENS1_10collective13CollectiveMmaINS1_40MainloopSm90TmaGmmaWarpSpecializedSparseILi6ENS5_IJNS4_1CILi1EEESB_SB_EEENS1_35KernelTmaWarpSpecializedCooperativeEEENS5_IJNSA_ILi128EEENSA_ILi64EEESF_EEENS_6half_tENS5_IJNS4_6LayoutINS5_IJiNS5_IJNSA_ILi2EEEiEEEiEEENS5_IJlNS5_IJSB_SK_EEElEEEEENSJ_INS5_IJNS5_IJNS5_IJNSA_ILi8EEESK_NSA_ILi4EEEEEEiEEENS5_IJNS5_IJNSA_ILi16EEESK_SR_EEEiEEEiEEENS5_IJNS5_IJNS5_IJSF_SU_NSA_ILi2048EEEEEENSA_ILi8192EEEEEENS5_IJNS5_IJSB_NSA_ILi1024EEENSA_ILi32EEEEEElEEElEEEEEEEESI_NS5_IJlSB_lEEENS4_8TiledMMAINS4_8MMA_AtomIJNS4_4SM904GMMA6SPARSE26GMMA_64x64x32_F32F16F16_SSILNS1D_5MajorE0ELS1G_0ELNS1D_7ScaleInE1ELS1H_1ELNS1D_9SparseSelE0EEEEEENSJ_INS5_IJSK_SB_SB_EEENS5_IJSB_NSA_ILi0EEES1M_EEEEENS5_IJNS4_10UnderscoreES1P_S1P_EEEEENS4_13SM90_TMA_LOADENS4_14ComposedLayoutINS4_7SwizzleILi3ELi4ELi3EEENS4_25smem_sparse_ptr_flag_bitsILi2ELi16EEENSJ_INS5_IJNS5_IJSB_SQ_EEENS5_IJSK_SG_EEEEEENS5_IJNS5_IJS1M_SF_EEESN_EEEEEEEvNS4_8identityES1S_NS1T_IS1V_NS4_18smem_ptr_flag_bitsILi16EEENSJ_INS5_IJSQ_SG_EEENS5_IJSG_SB_EEEEEEEvS25_EENS_8epilogue10collective6detail29Sm90TmaWarpSpecializedAdapterINS2E_15DefaultEpilogueIfNS5_IJSB_llEEES2I_NS2D_6thread17LinearCombinationIfLi1EffLNS2J_9ScaleType4KindE0ELNS_15FloatRoundStyleE2EfEENS1_15EpilogueDefaultEEEEEvvEEEEvNT_6ParamsE --------------------------
	.section	.text._ZN7cutlass13device_kernelINS_4gemm6kernel13GemmUniversalIN4cute5tupleIJiiiiEEENS1_10collective13CollectiveMmaINS1_40MainloopSm90TmaGmmaWarpSpecializedSparseILi6ENS5_IJNS4_1CILi1EEESB_SB_EEENS1_35KernelTmaWarpSpecializedCooperativeEEENS5_IJNSA_ILi128EEENSA_ILi64EEESF_EEENS_6half_tENS5_IJNS4_6LayoutINS5_IJiNS5_IJNSA_ILi2EEEiEEEiEEENS5_IJlNS5_IJSB_SK_EEElEEEEENSJ_INS5_IJNS5_IJNS5_IJNSA_ILi8EEESK_NSA_ILi4EEEEEEiEEENS5_IJNS5_IJNSA_ILi16EEESK_SR_EEEiEEEiEEENS5_IJNS5_IJNS5_IJSF_SU_NSA_ILi2048EEEEEENSA_ILi8192EEEEEENS5_IJNS5_IJSB_NSA_ILi1024EEENSA_ILi32EEEEEElEEElEEEEEEEESI_NS5_IJlSB_lEEENS4_8TiledMMAINS4_8MMA_AtomIJNS4_4SM904GMMA6SPARSE26GMMA_64x64x32_F32F16F16_SSILNS1D_5MajorE0ELS1G_0ELNS1D_7ScaleInE1ELS1H_1ELNS1D_9SparseSelE0EEEEEENSJ_INS5_IJSK_SB_SB_EEENS5_IJSB_NSA_ILi0EEES1M_EEEEENS5_IJNS4_10UnderscoreES1P_S1P_EEEEENS4_13SM90_TMA_LOADENS4_14ComposedLayoutINS4_7SwizzleILi3ELi4ELi3EEENS4_25smem_sparse_ptr_flag_bitsILi2ELi16EEENSJ_INS5_IJNS5_IJSB_SQ_EEENS5_IJSK_SG_EEEEEENS5_IJNS5_IJS1M_SF_EEESN_EEEEEEEvNS4_8identityES1S_NS1T_IS1V_NS4_18smem_ptr_flag_bitsILi16EEENSJ_INS5_IJSQ_SG_EEENS5_IJSG_SB_EEEEEEEvS25_EENS_8epilogue10collective6detail29Sm90TmaWarpSpecializedAdapterINS2E_15DefaultEpilogueIfNS5_IJSB_llEEES2I_NS2D_6thread17LinearCombinationIfLi1EffLNS2J_9ScaleType4KindE0ELNS_15FloatRoundStyleE2EfEENS1_15EpilogueDefaultEEEEEvvEEEEvNT_6ParamsE,"ax",@progbits
	.align	128
.text._ZN7cutlass13device_kernelINS_4gemm6kernel13GemmUniversalIN4cute5tupleIJiiiiEEENS1_10collective13CollectiveMmaINS1_40MainloopSm90TmaGmmaWarpSpecializedSparseILi6ENS5_IJNS4_1CILi1EEESB_SB_EEENS1_35KernelTmaWarpSpecializedCooperativeEEENS5_IJNSA_ILi128EEENSA_ILi64EEESF_EEENS_6half_tENS5_IJNS4_6LayoutINS5_IJiNS5_IJNSA_ILi2EEEiEEEiEEENS5_IJlNS5_IJSB_SK_EEElEEEEENSJ_INS5_IJNS5_IJNS5_IJNSA_ILi8EEESK_NSA_ILi4EEEEEEiEEENS5_IJNS5_IJNSA_ILi16EEESK_SR_EEEiEEEiEEENS5_IJNS5_IJNS5_IJSF_SU_NSA_ILi2048EEEEEENSA_ILi8192EEEEEENS5_IJNS5_IJSB_NSA_ILi1024EEENSA_ILi32EEEEEElEEElEEEEEEEESI_NS5_IJlSB_lEEENS4_8TiledMMAINS4_8MMA_AtomIJNS4_4SM904GMMA6SPARSE26GMMA_64x64x32_F32F16F16_SSILNS1D_5MajorE0ELS1G_0ELNS1D_7ScaleInE1ELS1H_1ELNS1D_9SparseSelE0EEEEEENSJ_INS5_IJSK_SB_SB_EEENS5_IJSB_NSA_ILi0EEES1M_EEEEENS5_IJNS4_10UnderscoreES1P_S1P_EEEEENS4_13SM90_TMA_LOADENS4_14ComposedLayoutINS4_7SwizzleILi3ELi4ELi3EEENS4_25smem_sparse_ptr_flag_bitsILi2ELi16EEENSJ_INS5_IJNS5_IJSB_SQ_EEENS5_IJSK_SG_EEEEEENS5_IJNS5_IJS1M_SF_EEESN_EEEEEEEvNS4_8identityES1S_NS1T_IS1V_NS4_18smem_ptr_flag_bitsILi16EEENSJ_INS5_IJSQ_SG_EEENS5_IJSG_SB_EEEEEEEvS25_EENS_8epilogue10collective6detail29Sm90TmaWarpSpecializedAdapterINS2E_15DefaultEpilogueIfNS5_IJSB_llEEES2I_NS2D_6thread17LinearCombinationIfLi1EffLNS2J_9ScaleType4KindE0ELNS_15FloatRoundStyleE2EfEENS1_15EpilogueDefaultEEEEEvvEEEEvNT_6ParamsE:
        .type           _ZN7cutlass13device_kernelINS_4gemm6kernel13GemmUniversalIN4cute5tupleIJiiiiEEENS1_10collective13CollectiveMmaINS1_40MainloopSm90TmaGmmaWarpSpecializedSparseILi6ENS5_IJNS4_1CILi1EEESB_SB_EEENS1_35KernelTmaWarpSpecializedCooperativeEEENS5_IJNSA_ILi128EEENSA_ILi64EEESF_EEENS_6half_tENS5_IJNS4_6LayoutINS5_IJiNS5_IJNSA_ILi2EEEiEEEiEEENS5_IJlNS5_IJSB_SK_EEElEEEEENSJ_INS5_IJNS5_IJNS5_IJNSA_ILi8EEESK_NSA_ILi4EEEEEEiEEENS5_IJNS5_IJNSA_ILi16EEESK_SR_EEEiEEEiEEENS5_IJNS5_IJNS5_IJSF_SU_NSA_ILi2048EEEEEENSA_ILi8192EEEEEENS5_IJNS5_IJSB_NSA_ILi1024EEENSA_ILi32EEEEEElEEElEEEEEEEESI_NS5_IJlSB_lEEENS4_8TiledMMAINS4_8MMA_AtomIJNS4_4SM904GMMA6SPARSE26GMMA_64x64x32_F32F16F16_SSILNS1D_5MajorE0ELS1G_0ELNS1D_7ScaleInE1ELS1H_1ELNS1D_9SparseSelE0EEEEEENSJ_INS5_IJSK_SB_SB_EEENS5_IJSB_NSA_ILi0EEES1M_EEEEENS5_IJNS4_10UnderscoreES1P_S1P_EEEEENS4_13SM90_TMA_LOADENS4_14ComposedLayoutINS4_7SwizzleILi3ELi4ELi3EEENS4_25smem_sparse_ptr_flag_bitsILi2ELi16EEENSJ_INS5_IJNS5_IJSB_SQ_EEENS5_IJSK_SG_EEEEEENS5_IJNS5_IJS1M_SF_EEESN_EEEEEEEvNS4_8identityES1S_NS1T_IS1V_NS4_18smem_ptr_flag_bitsILi16EEENSJ_INS5_IJSQ_SG_EEENS5_IJSG_SB_EEEEEEEvS25_EENS_8epilogue10collective6detail29Sm90TmaWarpSpecializedAdapterINS2E_15DefaultEpilogueIfNS5_IJSB_llEEES2I_NS2D_6thread17LinearCombinationIfLi1EffLNS2J_9ScaleType4KindE0ELNS_15FloatRoundStyleE2EfEENS1_15EpilogueDefaultEEEEEvvEEEEvNT_6ParamsE,@function
        .size           _ZN7cutlass13device_kernelINS_4gemm6kernel13GemmUniversalIN4cute5tupleIJiiiiEEENS1_10collective13CollectiveMmaINS1_40MainloopSm90TmaGmmaWarpSpecializedSparseILi6ENS5_IJNS4_1CILi1EEESB_SB_EEENS1_35KernelTmaWarpSpecializedCooperativeEEENS5_IJNSA_ILi128EEENSA_ILi64EEESF_EEENS_6half_tENS5_IJNS4_6LayoutINS5_IJiNS5_IJNSA_ILi2EEEiEEEiEEENS5_IJlNS5_IJSB_SK_EEElEEEEENSJ_INS5_IJNS5_IJNS5_IJNSA_ILi8EEESK_NSA_ILi4EEEEEEiEEENS5_IJNS5_IJNSA_ILi16EEESK_SR_EEEiEEEiEEENS5_IJNS5_IJNS5_IJSF_SU_NSA_ILi2048EEEEEENSA_ILi8192EEEEEENS5_IJNS5_IJSB_NSA_ILi1024EEENSA_ILi32EEEEEElEEElEEEEEEEESI_NS5_IJlSB_lEEENS4_8TiledMMAINS4_8MMA_AtomIJNS4_4SM904GMMA6SPARSE26GMMA_64x64x32_F32F16F16_SSILNS1D_5MajorE0ELS1G_0ELNS1D_7ScaleInE1ELS1H_1ELNS1D_9SparseSelE0EEEEEENSJ_INS5_IJSK_SB_SB_EEENS5_IJSB_NSA_ILi0EEES1M_EEEEENS5_IJNS4_10UnderscoreES1P_S1P_EEEEENS4_13SM90_TMA_LOADENS4_14ComposedLayoutINS4_7SwizzleILi3ELi4ELi3EEENS4_25smem_sparse_ptr_flag_bitsILi2ELi16EEENSJ_INS5_IJNS5_IJSB_SQ_EEENS5_IJSK_SG_EEEEEENS5_IJNS5_IJS1M_SF_EEESN_EEEEEEEvNS4_8identityES1S_NS1T_IS1V_NS4_18smem_ptr_flag_bitsILi16EEENSJ_INS5_IJSQ_SG_EEENS5_IJSG_SB_EEEEEEEvS25_EENS_8epilogue10collective6detail29Sm90TmaWarpSpecializedAdapterINS2E_15DefaultEpilogueIfNS5_IJSB_llEEES2I_NS2D_6thread17LinearCombinationIfLi1EffLNS2J_9ScaleType4KindE0ELNS_15FloatRoundStyleE2EfEENS1_15EpilogueDefaultEEEEEvvEEEEvNT_6ParamsE,(.L_x_125 - _ZN7cutlass13device_kernelINS_4gemm6kernel13GemmUniversalIN4cute5tupleIJiiiiEEENS1_10collective13CollectiveMmaINS1_40MainloopSm90TmaGmmaWarpSpecializedSparseILi6ENS5_IJNS4_1CILi1EEESB_SB_EEENS1_35KernelTmaWarpSpecializedCooperativeEEENS5_IJNSA_ILi128EEENSA_ILi64EEESF_EEENS_6half_tENS5_IJNS4_6LayoutINS5_IJiNS5_IJNSA_ILi2EEEiEEEiEEENS5_IJlNS5_IJSB_SK_EEElEEEEENSJ_INS5_IJNS5_IJNS5_IJNSA_ILi8EEESK_NSA_ILi4EEEEEEiEEENS5_IJNS5_IJNSA_ILi16EEESK_SR_EEEiEEEiEEENS5_IJNS5_IJNS5_IJSF_SU_NSA_ILi2048EEEEEENSA_ILi8192EEEEEENS5_IJNS5_IJSB_NSA_ILi1024EEENSA_ILi32EEEEEElEEElEEEEEEEESI_NS5_IJlSB_lEEENS4_8TiledMMAINS4_8MMA_AtomIJNS4_4SM904GMMA6SPARSE26GMMA_64x64x32_F32F16F16_SSILNS1D_5MajorE0ELS1G_0ELNS1D_7ScaleInE1ELS1H_1ELNS1D_9SparseSelE0EEEEEENSJ_INS5_IJSK_SB_SB_EEENS5_IJSB_NSA_ILi0EEES1M_EEEEENS5_IJNS4_10UnderscoreES1P_S1P_EEEEENS4_13SM90_TMA_LOADENS4_14ComposedLayoutINS4_7SwizzleILi3ELi4ELi3EEENS4_25smem_sparse_ptr_flag_bitsILi2ELi16EEENSJ_INS5_IJNS5_IJSB_SQ_EEENS5_IJSK_SG_EEEEEENS5_IJNS5_IJS1M_SF_EEESN_EEEEEEEvNS4_8identityES1S_NS1T_IS1V_NS4_18smem_ptr_flag_bitsILi16EEENSJ_INS5_IJSQ_SG_EEENS5_IJSG_SB_EEEEEEEvS25_EENS_8epilogue10collective6detail29Sm90TmaWarpSpecializedAdapterINS2E_15DefaultEpilogueIfNS5_IJSB_llEEES2I_NS2D_6thread17LinearCombinationIfLi1EffLNS2J_9ScaleType4KindE0ELNS_15FloatRoundStyleE2EfEENS1_15EpilogueDefaultEEEEEvvEEEEvNT_6ParamsE)
        .other          _ZN7cutlass13device_kernelINS_4gemm6kernel13GemmUniversalIN4cute5tupleIJiiiiEEENS1_10collective13CollectiveMmaINS1_40MainloopSm90TmaGmmaWarpSpecializedSparseILi6ENS5_IJNS4_1CILi1EEESB_SB_EEENS1_35KernelTmaWarpSpecializedCooperativeEEENS5_IJNSA_ILi128EEENSA_ILi64EEESF_EEENS_6half_tENS5_IJNS4_6LayoutINS5_IJiNS5_IJNSA_ILi2EEEiEEEiEEENS5_IJlNS5_IJSB_SK_EEElEEEEENSJ_INS5_IJNS5_IJNS5_IJNSA_ILi8EEESK_NSA_ILi4EEEEEEiEEENS5_IJNS5_IJNSA_ILi16EEESK_SR_EEEiEEEiEEENS5_IJNS5_IJNS5_IJSF_SU_NSA_ILi2048EEEEEENSA_ILi8192EEEEEENS5_IJNS5_IJSB_NSA_ILi1024EEENSA_ILi32EEEEEElEEElEEEEEEEESI_NS5_IJlSB_lEEENS4_8TiledMMAINS4_8MMA_AtomIJNS4_4SM904GMMA6SPARSE26GMMA_64x64x32_F32F16F16_SSILNS1D_5MajorE0ELS1G_0ELNS1D_7ScaleInE1ELS1H_1ELNS1D_9SparseSelE0EEEEEENSJ_INS5_IJSK_SB_SB_EEENS5_IJSB_NSA_ILi0EEES1M_EEEEENS5_IJNS4_10UnderscoreES1P_S1P_EEEEENS4_13SM90_TMA_LOADENS4_14ComposedLayoutINS4_7SwizzleILi3ELi4ELi3EEENS4_25smem_sparse_ptr_flag_bitsILi2ELi16EEENSJ_INS5_IJNS5_IJSB_SQ_EEENS5_IJSK_SG_EEEEEENS5_IJNS5_IJS1M_SF_EEESN_EEEEEEEvNS4_8identityES1S_NS1T_IS1V_NS4_18smem_ptr_flag_bitsILi16EEENSJ_INS5_IJSQ_SG_EEENS5_IJSG_SB_EEEEEEEvS25_EENS_8epilogue10collective6detail29Sm90TmaWarpSpecializedAdapterINS2E_15DefaultEpilogueIfNS5_IJSB_llEEES2I_NS2D_6thread17LinearCombinationIfLi1EffLNS2J_9ScaleType4KindE0ELNS_15FloatRoundStyleE2EfEENS1_15EpilogueDefaultEEEEEvvEEEEvNT_6ParamsE,@"STO_CUDA_ENTRY STV_DEFAULT"
_ZN7cutlass13device_kernelINS_4gemm6kernel13GemmUniversalIN4cute5tupleIJiiiiEEENS1_10collective13CollectiveMmaINS1_40MainloopSm90TmaGmmaWarpSpecializedSparseILi6ENS5_IJNS4_1CILi1EEESB_SB_EEENS1_35KernelTmaWarpSpecializedCooperativeEEENS5_IJNSA_ILi128EEENSA_ILi64EEESF_EEENS_6half_tENS5_IJNS4_6LayoutINS5_IJiNS5_IJNSA_ILi2EEEiEEEiEEENS5_IJlNS5_IJSB_SK_EEElEEEEENSJ_INS5_IJNS5_IJNS5_IJNSA_ILi8EEESK_NSA_ILi4EEEEEEiEEENS5_IJNS5_IJNSA_ILi16EEESK_SR_EEEiEEEiEEENS5_IJNS5_IJNS5_IJSF_SU_NSA_ILi2048EEEEEENSA_ILi8192EEEEEENS5_IJNS5_IJSB_NSA_ILi1024EEENSA_ILi32EEEEEElEEElEEEEEEEESI_NS5_IJlSB_lEEENS4_8TiledMMAINS4_8MMA_AtomIJNS4_4SM904GMMA6SPARSE26GMMA_64x64x32_F32F16F16_SSILNS1D_5MajorE0ELS1G_0ELNS1D_7ScaleInE1ELS1H_1ELNS1D_9SparseSelE0EEEEEENSJ_INS5_IJSK_SB_SB_EEENS5_IJSB_NSA_ILi0EEES1M_EEEEENS5_IJNS4_10UnderscoreES1P_S1P_EEEEENS4_13SM90_TMA_LOADENS4_14ComposedLayoutINS4_7SwizzleILi3ELi4ELi3EEENS4_25smem_sparse_ptr_flag_bitsILi2ELi16EEENSJ_INS5_IJNS5_IJSB_SQ_EEENS5_IJSK_SG_EEEEEENS5_IJNS5_IJS1M_SF_EEESN_EEEEEEEvNS4_8identityES1S_NS1T_IS1V_NS4_18smem_ptr_flag_bitsILi16EEENSJ_INS5_IJSQ_SG_EEENS5_IJSG_SB_EEEEEEEvS25_EENS_8epilogue10collective6detail29Sm90TmaWarpSpecializedAdapterINS2E_15DefaultEpilogueIfNS5_IJSB_llEEES2I_NS2D_6thread17LinearCombinationIfLi1EffLNS2J_9ScaleType4KindE0ELNS_15FloatRoundStyleE2EfEENS1_15EpilogueDefaultEEEEEvvEEEEvNT_6ParamsE:
[----:B------:R-:W-:Y:S01]  /*0000*/  LDC R1, c[0x0][0x28] ;  /* 0x00000a00ff017b82 */ /* 0x000fe20000000800 */
[----:B------:R-:W0:Y:S01]  /*0010*/  S2R R2, SR_TID.X ;  /* 0x0000000000027919 */ /* 0x000e220000002100 */
[----:B------:R-:W-:Y:S01]  /*0020*/  ELECT P0, URZ, PT ;  /* 0x00000000003f782f */ /* 0x000fe20003800000 */
[----:B------:R-:W-:Y:S01]  /*0030*/  BSSY B0, `(.L_x_0) ;  /* 0x0000012000007945 */ /* 0x000fe20003800000 */
[--C-:B0-----:R-:W-:Y:S02]  /*0040*/  SHF.R.U32.HI R0, RZ, 0x5, R2.reuse ;  /* 0x00000005ff007819 */ /* 0x101fe40000011602 */
[----:B------:R-:W-:-:S03]  /*0050*/  SHF.R.U32.HI R3, RZ, 0x7, R2 ;  /* 0x00000007ff037819 */ /* 0x000fc60000011602 */
[----:B------:R-:W0:Y:S04]  /*0060*/  SHFL.IDX PT, R6, R0, RZ, 0x1f ;  /* 0x00001fff00067589 */ /* 0x000e2800000e0000 */
[----:B------:R1:W2:Y:S01]  /*0070*/  SHFL.IDX PT, R9, R3, RZ, 0x1f ;  /* 0x00001fff03097589 */ /* 0x0002a200000e0000 */
[----:B0-----:R-:W-:-:S13]  /*0080*/  ISETP.NE.OR P0, PT, R6, RZ, !P0 ;  /* 0x000000ff0600720c */ /* 0x001fda0004705670 */
[----:B-12---:R-:W-:Y:S05]  /*0090*/  @P0 BRA `(.L_x_1) ;  /* 0x00000000002c0947 */ /* 0x006fea0003800000 */
[----:B------:R-:W-:Y:S02]  /*00a0*/  ULDC.64 UR4, c[0x0][0x198] ;  /* 0x0000660000047ab9 */ /* 0x000fe40000000a00 */
[----:B------:R-:W-:Y:S02]  /*00b0*/  UIADD3 UR6, UP0, UR4, 0xf0, URZ ;  /* 0x000000f004067890 */ /* 0x000fe4000ff1e03f */
[----:B------:R-:W-:Y:S02]  /*00c0*/  UIADD3 UR8, UP1, UR4, 0x1f0, URZ ;  /* 0x000001f004087890 */ /* 0x000fe4000ff3e03f */
[----:B------:R-:W-:Y:S02]  /*00d0*/  UIADD3 UR4, UP2, UR4, 0x2f0, URZ ;  /* 0x000002f004047890 */ /* 0x000fe4000ff5e03f */
[----:B------:R-:W-:Y:S02]  /*00e0*/  UIADD3.X UR7, URZ, UR5, URZ, UP0, !UPT ;  /* 0x000000053f077290 */ /* 0x000fe400087fe43f */
[----:B------:R-:W-:-:S02]  /*00f0*/  UIADD3.X UR9, URZ, UR5, URZ, UP1, !UPT ;  /* 0x000000053f097290 */ /* 0x000fc40008ffe43f */
[----:B------:R-:W-:-:S05]  /*0100*/  UIADD3.X UR5, URZ, UR5, URZ, UP2, !UPT ;  /* 0x000000053f057290 */ /* 0x000fca00097fe43f */
[----:B------:R0:W-:Y:S02]  /*0110*/  UTMACCTL.PF [UR6] ;  /* 0x00000000060079b9 */ /* 0x0001e40008040000 */
[----:B------:R0:W-:Y:S02]  /*0120*/  UTMACCTL.PF [UR8] ;  /* 0x00000000080079b9 */ /* 0x0001e40008040000 */
[----:B------:R0:W-:Y:S02]  /*0130*/  UTMACCTL.PF [UR4] ;  /* 0x00000000040079b9 */ /* 0x0001e40008040000 */
[----:B0-----:R-:W-:Y:S01]  /*0140*/  NOP ;  /* 0x0000000000007918 */ /* 0x001fe20000000000 */
.L_x_1:
[----:B------:R-:W-:Y:S05]  /*0150*/  BSYNC B0 ;  /* 0x0000000000007941 */ /* 0x000fea0003800000 */
.L_x_0:
[----:B------:R-:W0:Y:S02]  /*0160*/  SHFL.IDX PT, R4, R0, RZ, 0x1f ;  /* 0x00001fff00047589 */ /* 0x000e2400000e0000 */
[----:B0-----:R-:W-:-:S13]  /*0170*/  ISETP.NE.AND P0, PT, R4, RZ, PT ;  /* 0x000000ff0400720c */ /* 0x001fda0003f05270 */
[----:B------:R-:W-:Y:S05]  /*0180*/  @P0 BRA `(.L_x_2) ;  /* 0x0000000000680947 */ /* 0x000fea0003800000 */
[----:B------:R-:W0:Y:S01]  /*0190*/  S2UR UR8, SR_CgaCtaId ;  /* 0x00000000000879c3 */ /* 0x000e220000008800 */
[----:B------:R-:W-:Y:S01]  /*01a0*/  UMOV UR4, 0x400 ;  /* 0x0000040000047882 */ /* 0x000fe20000000000 */
[----:B------:R-:W-:Y:S01]  /*01b0*/  UMOV UR5, 0x1 ;  /* 0x0000000100057882 */ /* 0x000fe20000000000 */
[----:B------:R-:W-:Y:S01]  /*01c0*/  UMOV UR6, 0x100 ;  /* 0x0000010000067882 */ /* 0x000fe20000000000 */
[----:B------:R-:W-:Y:S01]  /*01d0*/  ELECT P0, URZ, PT ;  /* 0x00000000003f782f */ /* 0x000fe20003800000 */
[----:B------:R-:W-:-:S04]  /*01e0*/  UIADD3 UR6, -UR6, 0x100000, URZ ;  /* 0x0010000006067890 */ /* 0x000fc8000fffe13f */
[----:B------:R-:W-:Y:S02]  /*01f0*/  USHF.L.U32 UR7, UR6, 0xb, URZ ;  /* 0x0000000b06077899 */ /* 0x000fe4000800063f */
[----:B------:R-:W-:Y:S02]  /*0200*/  USHF.L.U32 UR6, UR6, 0x1, URZ ;  /* 0x0000000106067899 */ /* 0x000fe4000800063f */
[----:B0-----:R-:W-:Y:S02]  /*0210*/  ULEA UR8, UR8, UR4, 0x18 ;  /* 0x0000000408087291 */ /* 0x001fe4000f8ec03f */
[----:B------:R-:W-:-:S04]  /*0220*/  UIADD3 UR4, -UR5, 0x100000, URZ ;  /* 0x0010000005047890 */ /* 0x000fc8000fffe13f */
[----:B------:R-:W-:Y:S02]  /*0230*/  USHF.L.U32 UR5, UR4, 0xb, URZ ;  /* 0x0000000b04057899 */ /* 0x000fe4000800063f */
[----:B------:R-:W-:Y:S01]  /*0240*/  USHF.L.U32 UR4, UR4, 0x1, URZ ;  /* 0x0000000104047899 */ /* 0x000fe2000800063f */
[----:B------:R-:W0:Y:S11]  /*0250*/  FENCE.VIEW.ASYNC.S ;  /* 0x00000000000073c6 */ /* 0x000e360000000000 */
[----:B0-----:R0:W1:Y:S01]  /*0260*/  SYNCS.EXCH.64 URZ, [UR8], UR4 ;  /* 0x00000004083f75b2 */ /* 0x0010620008000100 */
[----:B------:R0:W2:Y:S01]  /*0270*/  SYNCS.EXCH.64 URZ, [UR8+0x30], UR6 ;  /* 0x00003006083f75b2 */ /* 0x0000a20008000100 */
[----:B------:R0:W3:Y:S01]  /*0280*/  SYNCS.EXCH.64 URZ, [UR8+0x8], UR4 ;  /* 0x00000804083f75b2 */ /* 0x0000e20008000100 */
[----:B------:R0:W4:Y:S01]  /*0290*/  SYNCS.EXCH.64 URZ, [UR8+0x38], UR6 ;  /* 0x00003806083f75b2 */ /* 0x0001220008000100 */
[----:B------:R0:W0:Y:S01]  /*02a0*/  SYNCS.EXCH.64 URZ, [UR8+0x10], UR4 ;  /* 0x00001004083f75b2 */ /* 0x0000220008000100 */
[----:B------:R0:W0:Y:S01]  /*02b0*/  SYNCS.EXCH.64 URZ, [UR8+0x40], UR6 ;  /* 0x00004006083f75b2 */ /* 0x0000220008000100 */
[----:B------:R0:W0:Y:S01]  /*02c0*/  SYNCS.EXCH.64 URZ, [UR8+0x18], UR4 ;  /* 0x00001804083f75b2 */ /* 0x0000220008000100 */
[----:B------:R0:W0:Y:S01]  /*02d0*/  SYNCS.EXCH.64 URZ, [UR8+0x48], UR6 ;  /* 0x00004806083f75b2 */ /* 0x0000220008000100 */
[----:B------:R0:W0:Y:S01]  /*02e0*/  SYNCS.EXCH.64 URZ, [UR8+0x20], UR4 ;  /* 0x00002004083f75b2 */ /* 0x0000220008000100 */
[----:B------:R0:W0:Y:S01]  /*02f0*/  SYNCS.EXCH.64 URZ, [UR8+0x50], UR6 ;  /* 0x00005006083f75b2 */ /* 0x0000220008000100 */
[----:B------:R0:W0:Y:S01]  /*0300*/  SYNCS.EXCH.64 URZ, [UR8+0x28], UR4 ;  /* 0x00002804083f75b2 */ /* 0x0000220008000100 */
[----:B------:R0:W0:Y:S01]  /*0310*/  SYNCS.EXCH.64 URZ, [UR8+0x58], UR6 ;  /* 0x00005806083f75b2 */ /* 0x0000220008000100 */
[----:B------:R-:W-:Y:S01]  /*0320*/  NOP ;  /* 0x0000000000007918 */ /* 0x000fe20000000000 */
.L_x_2:
[----:B------:R-:W5:Y:S01]  /*0330*/  SHFL.IDX PT, R0, R0, RZ, 0x1f ;  /* 0x00001fff00007589 */ /* 0x000f6200000e0000 */
[----:B------:R-:W1:Y:S01]  /*0340*/  LDC R4, c[0x0][0x75c] ;  /* 0x0001d700ff047b82 */ /* 0x000e620000000800 */
[----:B------:R-:W-:Y:S02]  /*0350*/  ELECT P0, URZ, PT ;  /* 0x00000000003f782f */ /* 0x000fe40003800000 */
[----:B------:R-:W-:Y:S01]  /*0360*/  SHF.R.S32.HI R5, RZ, 0x1f, R6 ;  /* 0x0000001fff057819 */ /* 0x000fe20000011406 */
[----:B------:R-:W2:Y:S01]  /*0370*/  S2R R7, SR_CTAID.Y ;  /* 0x0000000000077919 */ /* 0x000ea20000002600 */
[----:B0-----:R-:W-:Y:S01]  /*0380*/  UMOV UR4, 0x20 ;  /* 0x0000002000047882 */ /* 0x001fe20000000000 */
[C---:B------:R-:W-:Y:S01]  /*0390*/  ISETP.NE.AND P2, PT, R9.reuse, RZ, PT ;  /* 0x000000ff0900720c */ /* 0x040fe20003f45270 */
[----:B------:R-:W-:Y:S01]  /*03a0*/  VIADD R12, R9, 0xffffffff ;  /* 0xffffffff090c7836 */ /* 0x000fe20000000000 */
[----:B------:R-:W0:Y:S01]  /*03b0*/  S2R R8, SR_CTAID.X ;  /* 0x0000000000087919 */ /* 0x000e220000002500 */
[----:B------:R-:W-:Y:S01]  /*03c0*/  LEA.HI R5, R5, R6, RZ, 0x2 ;  /* 0x0000000605057211 */ /* 0x000fe200078f10ff */
[----:B------:R-:W-:Y:S01]  /*03d0*/  NOP ;  /* 0x0000000000007918 */ /* 0x000fe20000000000 */
[----:B------:R-:W-:Y:S01]  /*03e0*/  NOP ;  /* 0x0000000000007918 */ /* 0x000fe20000000000 */
[----:B------:R-:W-:-:S02]  /*03f0*/  ISETP.GE.U32.AND P1, PT, R12, 0x2, PT ;  /* 0x000000020c00780c */ /* 0x000fc40003f26070 */
[----:B------:R-:W-:-:S05]  /*0400*/  LOP3.LUT R5, R5, 0xfffffffc, RZ, 0xc0, !PT ;  /* 0xfffffffc05057812 */ /* 0x000fca00078ec0ff */
[----:B------:R-:W-:Y:S01]  /*0410*/  IMAD.IADD R6, R6, 0x1, -R5 ;  /* 0x0000000106067824 */ /* 0x000fe200078e0a05 */
[----:B-----5:R-:W-:Y:S02]  /*0420*/  ISETP.NE.OR P0, PT, R0, RZ, !P0 ;  /* 0x000000ff0000720c */ /* 0x020fe40004705670 */
[----:B-1----:R-:W-:-:S11]  /*0430*/  ISETP.NE.AND P3, PT, R4, 0x1, PT ;  /* 0x000000010400780c */ /* 0x002fd60003f65270 */
[----:B------:R-:W-:Y:S01]  /*0440*/  VOTEU.ALL UP0, P0 ;  /* 0x00000000003f7886 */ /* 0x000fe20000000000 */
[----:B------:R-:W-:Y:S01]  /*0450*/  VOTEU.ALL UP1, P0 ;  /* 0x00000000003f7886 */ /* 0x000fe20000020000 */
[----:B------:R-:W0:Y:S01]  /*0460*/  @P3 LDC R11, c[0x0][0x10] ;  /* 0x00000400ff0b3b82 */ /* 0x000e220000000800 */
[----:B--2---:R-:W-:Y:S02]  /*0470*/  @P3 IMAD.MOV.U32 R4, RZ, RZ, R7 ;  /* 0x000000ffff043224 */ /* 0x004fe400078e0007 */
[----:B------:R-:W-:Y:S01]  /*0480*/  @!UP0 UMOV UR6, 0x400 ;  /* 0x0000040000068882 */ /* 0x000fe20000000000 */
[----:B------:R-:W-:-:S04]  /*0490*/  @!UP0 UIADD3 UR4, -UR4, 0x100000, URZ ;  /* 0x0010000004048890 */ /* 0x000fc8000fffe13f */
[----:B------:R-:W-:Y:S02]  /*04a0*/  @!UP0 USHF.L.U32 UR5, UR4, 0xb, URZ ;  /* 0x0000000b04058899 */ /* 0x000fe4000800063f */
[----:B------:R-:W-:Y:S01]  /*04b0*/  @!UP0 USHF.L.U32 UR4, UR4, 0x1, URZ ;  /* 0x0000000104048899 */ /* 0x000fe2000800063f */
[----:B------:R-:W-:Y:S02]  /*04c0*/  @P3 IMAD.MOV.U32 R5, RZ, RZ, RZ ;  /* 0x000000ffff053224 */ /* 0x000fe400078e00ff */
[----:B------:R-:W-:Y:S01]  /*04d0*/  @P3 IMAD.MOV.U32 R13, RZ, RZ, RZ ;  /* 0x000000ffff0d3224 */ /* 0x000fe200078e00ff */
[----:B------:R-:W1:Y:S08]  /*04e0*/  @!UP0 S2UR UR7, SR_CgaCtaId ;  /* 0x00000000000789c3 */ /* 0x000e700000008800 */
[----:B------:R-:W2:Y:S01]  /*04f0*/  @!P3 LDC R10, c[0x0][0xc] ;  /* 0x00000300ff0abb82 */ /* 0x000ea20000000800 */
[----:B0-----:R-:W-:-:S04]  /*0500*/  @P3 IMAD.WIDE.U32 R4, R8, R11, R4 ;  /* 0x0000000b08043225 */ /* 0x001fc800078e0004 */
[----:B------:R-:W-:Y:S02]  /*0510*/  @P3 IMAD.MOV.U32 R0, RZ, RZ, R4 ;  /* 0x000000ffff003224 */ /* 0x000fe400078e0004 */
[----:B------:R-:W-:Y:S01]  /*0520*/  @P3 IMAD.IADD R5, R5, 0x1, R13 ;  /* 0x0000000105053824 */ /* 0x000fe200078e020d */
[----:B-1----:R-:W-:Y:S01]  /*0530*/  @!UP0 ULEA UR6, UR7, UR6, 0x18 ;  /* 0x0000000607068291 */ /* 0x002fe2000f8ec03f */
[----:B------:R-:W-:Y:S01]  /*0540*/  VOTEU.ALL UP0, P0 ;  /* 0x00000000003f7886 */ /* 0x000fe20000000000 */
[----:B------:R-:W-:-:S04]  /*0550*/  ISETP.NE.AND P0, PT, R6, 0x3, PT ;  /* 0x000000030600780c */ /* 0x000fc80003f05270 */
[----:B------:R-:W-:-:S04]  /*0560*/  ISETP.EQ.OR P0, PT, R6, RZ, !P0 ;  /* 0x000000ff0600720c */ /* 0x000fc80004702670 */
[----:B------:R-:W-:Y:S01]  /*0570*/  ISETP.EQ.AND P0, PT, R9, RZ, P0 ;  /* 0x000000ff0900720c */ /* 0x000fe20000702270 */
[----:B------:R-:W-:Y:S01]  /*0580*/  IMAD.MOV.U32 R9, RZ, RZ, RZ ;  /* 0x000000ffff097224 */ /* 0x000fe200078e00ff */
[----:B------:R-:W0:Y:S02]  /*0590*/  FENCE.VIEW.ASYNC.S ;  /* 0x00000000000073c6 */ /* 0x000e240000000000 */
[----:B0-----:R0:W3:Y:S01]  /*05a0*/  @!UP0 SYNCS.EXCH.64 URZ, [UR6+0x70], UR4 ;  /* 0x00007004063f85b2 */ /* 0x0010e20008000100 */
[----:B------:R-:W-:Y:S01]  /*05b0*/  SEL R4, RZ, 0x1, !P0 ;  /* 0x00000001ff047807 */ /* 0x000fe20004000000 */
[----:B--2---:R-:W-:-:S03]  /*05c0*/  @!P3 IMAD.WIDE.U32 R10, R10, R7, R8 ;  /* 0x000000070a0ab225 */ /* 0x004fc600078e0008 */
[----:B------:R-:W-:Y:S01]  /*05d0*/  SEL R4, R4, 0x2, P1 ;  /* 0x0000000204047807 */ /* 0x000fe20000800000 */
[----:B------:R-:W-:Y:S02]  /*05e0*/  @!P3 IMAD.MOV.U32 R0, RZ, RZ, R10 ;  /* 0x000000ffff00b224 */ /* 0x000fe400078e000a */
[----:B------:R-:W-:Y:S01]  /*05f0*/  @!P3 IMAD.MOV.U32 R5, RZ, RZ, R11 ;  /* 0x000000ffff05b224 */ /* 0x000fe200078e000b */
[----:B------:R0:W3:Y:S01]  /*0600*/  @!UP1 SYNCS.EXCH.64 URZ, [UR6+0x78], UR4 ;  /* 0x00007804063f95b2 */ /* 0x0000e20008000100 */
[----:B------:R-:W-:Y:S01]  /*0610*/  NOP ;  /* 0x0000000000007918 */ /* 0x000fe20000000000 */
[----:B---34-:R-:W-:Y:S06]  /*0620*/  BAR.SYNC.DEFER_BLOCKING 0x0 ;  /* 0x0000000000007b1d */ /* 0x018fec0000010000 */
[----:B------:R-:W-:Y:S05]  /*0630*/  @!P2 BRA `(.L_x_3) ;  /* 0x000000400018a947 */ /* 0x000fea0003800000 */
[----:B------:R-:W-:-:S13]  /*0640*/  ISETP.GT.U32.AND P0, PT, R12, 0x1, PT ;  /* 0x000000010c00780c */ /* 0x000fda0003f04070 */
[----:B0-----:R-:W-:Y:S05]  /*0650*/  @P0 EXIT ;  /* 0x000000000000094d */ /* 0x001fea0003800000 */
[----:B------:R-:W-:Y:S01]  /*0660*/  ULDC.64 UR4, c[0x0][0x750] ;  /* 0x0001d40000047ab9 */ /* 0x000fe20000000a00 */
[----:B------:R-:W-:Y:S01]  /*0670*/  PRMT R10, RZ, 0x7610, R10 ;  /* 0x00007610ff0a7816 */ /* 0x000fe2000000000a */
[----:B------:R-:W-:Y:S01]  /*0680*/  IMAD.MOV.U32 R12, RZ, RZ, -0x1 ;  /* 0xffffffffff0c7424 */ /* 0x000fe200078e00ff */
[----:B------:R-:W-:Y:S01]  /*0690*/  ISETP.GE.U32.AND P0, PT, R0, UR4, PT ;  /* 0x0000000400007c0c */ /* 0x000fe2000bf06070 */
[----:B------:R-:W-:Y:S02]  /*06a0*/  IMAD.MOV.U32 R16, RZ, RZ, -0x1 ;  /* 0xffffffffff107424 */ /* 0x000fe400078e00ff */
[----:B------:R-:W-:Y:S01]  /*06b0*/  IMAD.MOV.U32 R11, RZ, RZ, -0x1 ;  /* 0xffffffffff0b7424 */ /* 0x000fe200078e00ff */
[----:B------:R-:W-:-:S13]  /*06c0*/  ISETP.GE.U32.AND.EX P0, PT, R5, UR5, PT, P0 ;  /* 0x0000000505007c0c */ /* 0x000fda000bf06100 */
[----:B------:R-:W-:Y:S05]  /*06d0*/  @P0 BRA `(.L_x_4) ;  /* 0x0000000400600947 */ /* 0x000fea0003800000 */
[----:B------:R-:W0:Y:S01]  /*06e0*/  LDC.64 R18, c[0x0][0x728] ;  /* 0x0001ca00ff127b82 */ /* 0x000e220000000a00 */
[----:B------:R-:W-:Y:S02]  /*06f0*/  IMAD.MOV.U32 R10, RZ, RZ, R0 ;  /* 0x000000ffff0a7224 */ /* 0x000fe400078e0000 */
[----:B------:R-:W-:-:S05]  /*0700*/  IMAD.MOV.U32 R11, RZ, RZ, R5 ;  /* 0x000000ffff0b7224 */ /* 0x000fca00078e0005 */
[----:B------:R-:W1:Y:S08]  /*0710*/  LDC R6, c[0x0][0x730] ;  /* 0x0001cc00ff067b82 */ /* 0x000e700000000800 */
[----:B------:R-:W2:Y:S01]  /*0720*/  LDC.64 R20, c[0x0][0x720] ;  /* 0x0001c800ff147b82 */ /* 0x000ea20000000a00 */
[----:B0-----:R-:W-:-:S04]  /*0730*/  ISETP.NE.U32.AND P0, PT, R18, RZ, PT ;  /* 0x000000ff1200720c */ /* 0x001fc80003f05070 */
[----:B------:R-:W-:-:S13]  /*0740*/  ISETP.NE.AND.EX P0, PT, R19, RZ, PT, P0 ;  /* 0x000000ff1300720c */ /* 0x000fda0003f05300 */
[----:B-12---:R-:W-:Y:S05]  /*0750*/  @!P0 BRA `(.L_x_5) ;  /* 0x0000000000288947 */ /* 0x006fea0003800000 */
[----:B------:R-:W0:Y:S02]  /*0760*/  LDC R15, c[0x0][0x734] ;  /* 0x0001cd00ff0f7b82 */ /* 0x000e240000000800 */
[----:B0-----:R-:W-:-:S05]  /*0770*/  IADD3 R15, P0, R0, R15, RZ ;  /* 0x0000000f000f7210 */ /* 0x001fca0007f1e0ff */
[----:B------:R-:W-:-:S04]  /*0780*/  IMAD.X R17, RZ, RZ, R5, P0 ;  /* 0x000000ffff117224 */ /* 0x000fc800000e0605 */
[----:B------:R-:W-:-:S04]  /*0790*/  IMAD.WIDE.U32 R10, R17, R18, RZ ;  /* 0x00000012110a7225 */ /* 0x000fc800078e00ff */
[----:B------:R-:W-:-:S04]  /*07a0*/  IMAD.WIDE.U32 R12, P0, R15, R19, R10 ;  /* 0x000000130f0c7225 */ /* 0x000fc8000780000a */
[----:B------:R-:W-:-:S04]  /*07b0*/  IMAD.WIDE.U32 R10, R15, R18, RZ ;  /* 0x000000120f0a7225 */ /* 0x000fc800078e00ff */
[----:B------:R-:W-:Y:S01]  /*07c0*/  IMAD.X R15, RZ, RZ, RZ, P0 ;  /* 0x000000ffff0f7224 */ /* 0x000fe200000e06ff */
[----:B------:R-:W-:Y:S01]  /*07d0*/  IADD3 RZ, P0, R11, R12, RZ ;  /* 0x0000000c0bff7210 */ /* 0x000fe20007f1e0ff */
[----:B------:R-:W-:-:S04]  /*07e0*/  IMAD.MOV.U32 R14, RZ, RZ, R13 ;  /* 0x000000ffff0e7224 */ /* 0x000fc800078e000d */
[----:B------:R-:W-:-:S08]  /*07f0*/  IMAD.WIDE.U32.X R10, R17, R19, R14, P0 ;  /* 0x00000013110a7225 */ /* 0x000fd000000e040e */
.L_x_5:
[-CC-:B------:R-:W-:Y:S01]  /*0800*/  SHF.R.U64 R25, R10, R6.reuse, R11.reuse ;  /* 0x000000060a197219 */ /* 0x180fe2000000120b */
[----:B------:R-:W0:Y:S01]  /*0810*/  LDC R14, c[0x0][0x718] ;  /* 0x0001c600ff0e7b82 */ /* 0x000e220000000800 */
[----:B------:R-:W-:Y:S01]  /*0820*/  SHF.R.U32.HI R9, RZ, R6, R11 ;  /* 0x00000006ff097219 */ /* 0x000fe2000001160b */
[----:B------:R-:W-:Y:S01]  /*0830*/  ULDC UR4, c[0x0][0x150] ;  /* 0x0000540000047ab9 */ /* 0x000fe20000000800 */
[----:B------:R-:W-:Y:S01]  /*0840*/  IADD3 R13, P0, RZ, -R25, RZ ;  /* 0x80000019ff0d7210 */ /* 0x000fe20007f1e0ff */
[----:B------:R-:W-:Y:S01]  /*0850*/  IMAD.MOV.U32 R10, RZ, RZ, R0 ;  /* 0x000000ffff0a7224 */ /* 0x000fe200078e0000 */
[----:B------:R-:W-:Y:S01]  /*0860*/  I2FP.F32.U32 R6, R8 ;  /* 0x0000000800067245 */ /* 0x000fe20000201000 */
[----:B------:R-:W-:Y:S02]  /*0870*/  IMAD.MOV.U32 R11, RZ, RZ, R5 ;  /* 0x000000ffff0b7224 */ /* 0x000fe400078e0005 */
[----:B------:R-:W1:Y:S01]  /*0880*/  LDC.64 R26, c[0x0][0x740] ;  /* 0x0001d000ff1a7b82 */ /* 0x000e620000000a00 */
[----:B------:R-:W-:-:S02]  /*0890*/  IMAD.X R15, RZ, RZ, ~R9, P0 ;  /* 0x000000ffff0f7224 */ /* 0x000fc400000e0e09 */
[----:B------:R-:W-:Y:S01]  /*08a0*/  FMUL R6, R6, UR4 ;  /* 0x0000000406067c20 */ /* 0x000fe20008400000 */
[----:B------:R-:W-:Y:S01]  /*08b0*/  IMAD.WIDE.U32 R10, R13, R20, R10 ;  /* 0x000000140d0a7225 */ /* 0x000fe200078e000a */
[----:B------:R-:W-:-:S03]  /*08c0*/  ULDC UR4, c[0x0][0x154] ;  /* 0x0000550000047ab9 */ /* 0x000fc60000000800 */
[----:B------:R-:W-:Y:S01]  /*08d0*/  IMAD R12, R15, R20, RZ ;  /* 0x000000140f0c7224 */ /* 0x000fe200078e02ff */
[----:B------:R-:W2:Y:S01]  /*08e0*/  LDC R9, c[0x0][0x144] ;  /* 0x00005100ff097b82 */ /* 0x000ea20000000800 */
[----:B------:R-:W3:Y:S02]  /*08f0*/  F2I.U32.TRUNC.NTZ R6, R6 ;  /* 0x0000000600067305 */ /* 0x000ee4000020f000 */
[----:B------:R-:W-:-:S04]  /*0900*/  IMAD R13, R13, R21, R12 ;  /* 0x000000150d0d7224 */ /* 0x000fc800078e020c */
[----:B------:R-:W-:Y:S01]  /*0910*/  IMAD.IADD R11, R11, 0x1, R13 ;  /* 0x000000010b0b7824 */ /* 0x000fe200078e020d */
[----:B------:R-:W4:Y:S01]  /*0920*/  LDC R16, c[0x0][0x708] ;  /* 0x0001c200ff107b82 */ /* 0x000f220000000800 */
[----:B------:R-:W-:-:S03]  /*0930*/  IMAD.MOV.U32 R13, RZ, RZ, -0x1 ;  /* 0xffffffffff0d7424 */ /* 0x000fc600078e00ff */
[-CC-:B0-----:R-:W-:Y:S02]  /*0940*/  SHF.R.U64 R20, R10, R14.reuse, R11.reuse ;  /* 0x0000000e0a147219 */ /* 0x181fe4000000120b */
[----:B------:R-:W-:Y:S02]  /*0950*/  I2FP.F32.U32 R10, R7 ;  /* 0x00000007000a7245 */ /* 0x000fe40000201000 */
[----:B------:R-:W0:Y:S01]  /*0960*/  LDC R24, c[0x0][0x758] ;  /* 0x0001d600ff187b82 */ /* 0x000e220000000800 */
[----:B-1----:R-:W-:Y:S01]  /*0970*/  ISETP.NE.U32.AND P0, PT, R26, RZ, PT ;  /* 0x000000ff1a00720c */ /* 0x002fe20003f05070 */
[----:B---3--:R-:W-:Y:S01]  /*0980*/  IMAD.MOV R12, RZ, RZ, -R6 ;  /* 0x000000ffff0c7224 */ /* 0x008fe200078e0a06 */
[----:B------:R-:W-:Y:S01]  /*0990*/  SHF.R.U32.HI R11, RZ, R14, R11 ;  /* 0x0000000eff0b7219 */ /* 0x000fe2000001160b */
[----:B------:R-:W-:Y:S01]  /*09a0*/  FMUL R10, R10, UR4 ;  /* 0x000000040a0a7c20 */ /* 0x000fe20008400000 */
[----:B------:R-:W-:-:S03]  /*09b0*/  ISETP.NE.AND.EX P0, PT, R27, RZ, PT, P0 ;  /* 0x000000ff1b00720c */ /* 0x000fc60003f05300 */
[----:B------:R-:W1:Y:S01]  /*09c0*/  LDC R18, c[0x0][0x148] ;  /* 0x00005200ff127b82 */ /* 0x000e620000000800 */
[----:B--2---:R-:W-:-:S07]  /*09d0*/  IMAD R6, R9, R12, R8 ;  /* 0x0000000c09067224 */ /* 0x004fce00078e0208 */
[----:B------:R-:W2:Y:S01]  /*09e0*/  LDC R22, c[0x0][0x700] ;  /* 0x0001c000ff167b82 */ /* 0x000ea20000000800 */
[-CC-:B----4-:R-:W-:Y:S02]  /*09f0*/  SHF.R.U64 R28, R20, R16.reuse, R11.reuse ;  /* 0x00000010141c7219 */ /* 0x190fe4000000120b */
[----:B------:R-:W-:Y:S01]  /*0a00*/  SHF.R.U32.HI R9, RZ, R16, R11 ;  /* 0x00000010ff097219 */ /* 0x000fe2000001160b */
[----:B------:R-:W-:Y:S01]  /*0a10*/  IMAD.MOV.U32 R11, RZ, RZ, 0x1 ;  /* 0x00000001ff0b7424 */ /* 0x000fe200078e00ff */
[----:B------:R3:W4:Y:S03]  /*0a20*/  F2I.U32.TRUNC.NTZ R16, R10 ;  /* 0x0000000a00107305 */ /* 0x000726000020f000 */
[----:B------:R-:W1:Y:S01]  /*0a30*/  LDC R19, c[0x0][0x748] ;  /* 0x0001d200ff137b82 */ /* 0x000e620000000800 */
[-C--:B0-----:R-:W-:Y:S02]  /*0a40*/  SHF.L.U32 R8, R13, R24.reuse, RZ ;  /* 0x000000180d087219 */ /* 0x081fe400000006ff */
[----:B------:R-:W-:-:S02]  /*0a50*/  SHF.R.U64 R30, R28, R24, R9 ;  /* 0x000000181c1e7219 */ /* 0x000fc40000001209 */
[----:B------:R-:W-:Y:S02]  /*0a60*/  LOP3.LUT R15, RZ, R8, RZ, 0x33, !PT ;  /* 0x00000008ff0f7212 */ /* 0x000fe400078e33ff */
[-C--:B------:R-:W-:Y:S01]  /*0a70*/  SHF.R.U32.HI R9, RZ, R24.reuse, R9 ;  /* 0x00000018ff097219 */ /* 0x080fe20000011609 */
[----:B------:R-:W0:Y:S01]  /*0a80*/  LDC R21, c[0x0][0x738] ;  /* 0x0001ce00ff157b82 */ /* 0x000e220000000800 */
[----:B------:R-:W-:Y:S01]  /*0a90*/  SHF.L.U32 R14, R11, R24, RZ ;  /* 0x000000180b0e7219 */ /* 0x000fe200000006ff */
[----:B------:R-:W-:-:S06]  /*0aa0*/  IMAD.MOV.U32 R8, RZ, RZ, R30 ;  /* 0x000000ffff087224 */ /* 0x000fcc00078e001e */
[----:B------:R-:W0:Y:S01]  /*0ab0*/  LDC R23, c[0x0][0x710] ;  /* 0x0001c400ff177b82 */ /* 0x000e220000000800 */
[----:B---34-:R-:W-:Y:S05]  /*0ac0*/  @!P0 BRA `(.L_x_6) ;  /* 0x0000000000288947 */ /* 0x018fea0003800000 */
[----:B------:R-:W3:Y:S02]  /*0ad0*/  LDC R13, c[0x0][0x74c] ;  /* 0x0001d300ff0d7b82 */ /* 0x000ee40000000800 */
[----:B---3--:R-:W-:-:S05]  /*0ae0*/  IADD3 R13, P0, R30, R13, RZ ;  /* 0x0000000d1e0d7210 */ /* 0x008fca0007f1e0ff */
        /* <DEDUP_REMOVED lines=8> */
.L_x_6:
[----:B-1----:R-:W-:Y:S01]  /*0b70*/  SHF.R.U64 R8, R8, R19, R9 ;  /* 0x0000001308087219 */ /* 0x002fe20000001209 */
[----:B--2---:R-:W-:Y:S01]  /*0b80*/  VIADD R9, R22, 0xffffffff ;  /* 0xffffffff16097836 */ /* 0x004fe20000000000 */
[----:B------:R-:W-:Y:S01]  /*0b90*/  LOP3.LUT R15, R28, R15, RZ, 0xc0, !PT ;  /* 0x0000000f1c0f7212 */ /* 0x000fe200078ec0ff */
[----:B------:R-:W-:Y:S02]  /*0ba0*/  IMAD.MOV R16, RZ, RZ, -R16 ;  /* 0x000000ffff107224 */ /* 0x000fe400078e0a10 */
[----:B------:R-:W-:Y:S01]  /*0bb0*/  IMAD.MOV R10, RZ, RZ, -R8 ;  /* 0x000000ffff0a7224 */ /* 0x000fe200078e0a08 */
[----:B------:R-:W-:Y:S01]  /*0bc0*/  LOP3.LUT R9, R20, R9, RZ, 0xc0, !PT ;  /* 0x0000000914097212 */ /* 0x000fe200078ec0ff */
[----:B------:R-:W-:Y:S02]  /*0bd0*/  @P3 IMAD R6, R18, R16, R7 ;  /* 0x0000001012063224 */ /* 0x000fe400078e0207 */
[----:B------:R-:W-:Y:S02]  /*0be0*/  IMAD R15, R14, R8, R15 ;  /* 0x000000080e0f7224 */ /* 0x000fe400078e020f */
[----:B0-----:R-:W-:-:S02]  /*0bf0*/  IMAD R7, R10, R21, R30 ;  /* 0x000000150a077224 */ /* 0x001fc400078e021e */
[----:B------:R-:W-:Y:S02]  /*0c00*/  IMAD R6, R15, R23, R6 ;  /* 0x000000170f067224 */ /* 0x000fe400078e0206 */
[----:B------:R-:W-:Y:S02]  /*0c10*/  IMAD R7, R7, R22, R9 ;  /* 0x0000001607077224 */ /* 0x000fe400078e0209 */
[----:B------:R-:W-:Y:S02]  /*0c20*/  IMAD.MOV.U32 R10, RZ, RZ, 0x1 ;  /* 0x00000001ff0a7424 */ /* 0x000fe400078e00ff */
[----:B------:R-:W-:Y:S01]  /*0c30*/  IMAD.MOV.U32 R11, RZ, RZ, R25 ;  /* 0x000000ffff0b7224 */ /* 0x000fe200078e0019 */
[----:B------:R-:W-:Y:S02]  /*0c40*/  SEL R16, R7, R6, !P3 ;  /* 0x0000000607107207 */ /* 0x000fe40005800000 */
[----:B------:R-:W-:-:S07]  /*0c50*/  SEL R12, R6, R7, !P3 ;  /* 0x00000007060c7207 */ /* 0x000fce0005800000 */
.L_x_4:
[----:B------:R-:W-:-:S08]  /*0c60*/  NOP ;  /* 0x0000000000007918 */ /* 0x000fd00000000000 */
[----:B------:R-:W0:Y:S02]  /*0c70*/  USETMAXREG.TRY_ALLOC.CTAPOOL UP0, 0xe8 ;  /* 0x000000e8000079c8 */ /* 0x000e240008000600 */
[----:B0-----:R-:W-:-:S13]  /*0c80*/  PLOP3.LUT P0, PT, PT, PT, UP0, 0x80, 0x0 ;  /* 0x000000000000781c */ /* 0x001fda0003f0f008 */
[----:B------:R-:W-:Y:S05]  /*0c90*/  @!P0 BRA `(.L_x_4) ;  /* 0xfffffffc00f08947 */ /* 0x000fea000383ffff */
[----:B------:R-:W-:Y:S01]  /*0ca0*/  ULDC.64 UR4, c[0x0][0x698] ;  /* 0x0001a60000047ab9 */ /* 0x000fe20000000a00 */
[----:B------:R-:W-:Y:S01]  /*0cb0*/  ULDC.64 UR14, c[0x0][0x208] ;  /* 0x00008200000e7ab9 */ /* 0x000fe20000000a00 */
[----:B------:R-:W-:-:S04]  /*0cc0*/  ISETP.NE.U32.AND P0, PT, RZ, UR4, PT ;  /* 0x00000004ff007c0c */ /* 0x000fc8000bf05070 */
[----:B------:R-:W-:-:S13]  /*0cd0*/  ISETP.NE.AND.EX P0, PT, RZ, UR5, PT, P0 ;  /* 0x00000005ff007c0c */ /* 0x000fda000bf05300 */
[----:B------:R-:W-:Y:S05]  /*0ce0*/  @!P0 BRA `(.L_x_7) ;  /* 0x00000000001c8947 */ /* 0x000fea0003800000 */
[----:B------:R-:W0:Y:S02]  /*0cf0*/  LDC.64 R6, c[0x0][0x698] ;  /* 0x0001a600ff067b82 */ /* 0x000e240000000a00 */
[----:B0-----:R-:W2:Y:S02]  /*0d00*/  LDG.E.64 R6, desc[UR14][R6.64] ;  /* 0x0000000e06067981 */ /* 0x001ea4000c1e1b00 */
[----:B--2---:R-:W-:-:S04]  /*0d10*/  ISETP.NE.U32.AND P0, PT, R6, RZ, PT ;  /* 0x000000ff0600720c */ /* 0x004fc80003f05070 */
[----:B------:R-:W-:-:S13]  /*0d20*/  ISETP.NE.AND.EX P0, PT, R7, RZ, PT, P0 ;  /* 0x000000ff0700720c */ /* 0x000fda0003f05300 */
[----:B------:R-:W-:Y:S05]  /*0d30*/  @!P0 BRA `(.L_x_7) ;  /* 0x0000000000088947 */ /* 0x000fea0003800000 */
[----:B------:R0:W5:Y:S01]  /*0d40*/  LD.E R6, desc[UR14][R6.64] ;  /* 0x0000000e06067980 */ /* 0x000162000c101900 */
[----:B------:R-:W-:Y:S05]  /*0d50*/  BRA `(.L_x_8) ;  /* 0x0000000000207947 */ /* 0x000fea0003800000 */
.L_x_7:
[----:B------:R-:W-:Y:S02]  /*0d60*/  ULDC.64 UR4, c[0x0][0x688] ;  /* 0x0001a20000047ab9 */ /* 0x000fe40000000a00 */
[----:B------:R-:W-:-:S04]  /*0d70*/  ISETP.NE.U32.AND P0, PT, RZ, UR4, PT ;  /* 0x00000004ff007c0c */ /* 0x000fc8000bf05070 */
[----:B------:R-:W-:-:S13]  /*0d80*/  ISETP.NE.AND.EX P0, PT, RZ, UR5, PT, P0 ;  /* 0x00000005ff007c0c */ /* 0x000fda000bf05300 */
[----:B------:R-:W-:Y:S05]  /*0d90*/  @!P0 BRA `(.L_x_9) ;  /* 0x00000000000c8947 */ /* 0x000fea0003800000 */
[----:B------:R-:W0:Y:S02]  /*0da0*/  LDC.64 R6, c[0x0][0x688] ;  /* 0x0001a200ff067b82 */ /* 0x000e240000000a00 */
[----:B0-----:R1:W5:Y:S01]  /*0db0*/  LDG.E R6, desc[UR14][R6.64] ;  /* 0x0000000e06067981 */ /* 0x001362000c1e1900 */
[----:B------:R-:W-:Y:S05]  /*0dc0*/  BRA `(.L_x_8) ;  /* 0x0000000000047947 */ /* 0x000fea0003800000 */
.L_x_9:
[----:B------:R-:W2:Y:S02]  /*0dd0*/  LDC R6, c[0x0][0x680] ;  /* 0x0001a000ff067b82 */ /* 0x000ea40000000800 */
.L_x_8:
[----:B------:R-:W-:Y:S02]  /*0de0*/  ULDC.64 UR4, c[0x0][0x6a0] ;  /* 0x0001a80000047ab9 */ /* 0x000fe40000000a00 */
[----:B------:R-:W-:-:S04]  /*0df0*/  ISETP.NE.U32.AND P0, PT, RZ, UR4, PT ;  /* 0x00000004ff007c0c */ /* 0x000fc8000bf05070 */
[----:B------:R-:W-:-:S13]  /*0e00*/  ISETP.NE.AND.EX P0, PT, RZ, UR5, PT, P0 ;  /* 0x00000005ff007c0c */ /* 0x000fda000bf05300 */
[----:B------:R-:W-:Y:S05]  /*0e10*/  @!P0 BRA `(.L_x_10) ;  /* 0x00000000001c8947 */ /* 0x000fea0003800000 */
[----:B------:R-:W3:Y:S02]  /*0e20*/  LDC.64 R8, c[0x0][0x6a0] ;  /* 0x0001a800ff087b82 */ /* 0x000ee40000000a00 */
[----:B---3--:R-:W3:Y:S02]  /*0e30*/  LDG.E.64 R8, desc[UR14][R8.64] ;  /* 0x0000000e08087981 */ /* 0x008ee4000c1e1b00 */
[----:B---3--:R-:W-:-:S04]  /*0e40*/  ISETP.NE.U32.AND P0, PT, R8, RZ, PT ;  /* 0x000000ff0800720c */ /* 0x008fc80003f05070 */
[----:B------:R-:W-:-:S13]  /*0e50*/  ISETP.NE.AND.EX P0, PT, R9, RZ, PT, P0 ;  /* 0x000000ff0900720c */ /* 0x000fda0003f05300 */
[----:B------:R-:W-:Y:S05]  /*0e60*/  @!P0 BRA `(.L_x_10) ;  /* 0x0000000000088947 */ /* 0x000fea0003800000 */
[----:B01----:R0:W5:Y:S01]  /*0e70*/  LD.E R7, desc[UR14][R8.64] ;  /* 0x0000000e08077980 */ /* 0x003162000c101900 */
[----:B------:R-:W-:Y:S05]  /*0e80*/  BRA `(.L_x_11) ;  /* 0x0000000000207947 */ /* 0x000fea0003800000 */
.L_x_10:
[----:B------:R-:W-:Y:S02]  /*0e90*/  ULDC.64 UR4, c[0x0][0x690] ;  /* 0x0001a40000047ab9 */ /* 0x000fe40000000a00 */
[----:B------:R-:W-:-:S04]  /*0ea0*/  ISETP.NE.U32.AND P0, PT, RZ, UR4, PT ;  /* 0x00000004ff007c0c */ /* 0x000fc8000bf05070 */
[----:B------:R-:W-:-:S13]  /*0eb0*/  ISETP.NE.AND.EX P0, PT, RZ, UR5, PT, P0 ;  /* 0x00000005ff007c0c */ /* 0x000fda000bf05300 */
[----:B------:R-:W-:Y:S05]  /*0ec0*/  @!P0 BRA `(.L_x_12) ;  /* 0x00000000000c8947 */ /* 0x000fea0003800000 */
[----:B------:R-:W0:Y:S02]  /*0ed0*/  LDC.64 R8, c[0x0][0x690] ;  /* 0x0001a400ff087b82 */ /* 0x000e240000000a00 */
[----:B01----:R1:W5:Y:S01]  /*0ee0*/  LDG.E R7, desc[UR14][R8.64] ;  /* 0x0000000e08077981 */ /* 0x003362000c1e1900 */
[----:B------:R-:W-:Y:S05]  /*0ef0*/  BRA `(.L_x_11) ;  /* 0x0000000000047947 */ /* 0x000fea0003800000 */
.L_x_12:
[----:B01----:R-:W3:Y:S02]  /*0f00*/  LDC R7, c[0x0][0x684] ;  /* 0x0001a100ff077b82 */ /* 0x003ee40000000800 */
.L_x_11:
[----:B------:R-:W-:-:S13]  /*0f10*/  LOP3.LUT P0, RZ, R10, 0xff, RZ, 0xc0, !PT ;  /* 0x000000ff0aff7812 */ /* 0x000fda000780c0ff */
[----:B------:R-:W-:Y:S05]  /*0f20*/  @!P0 EXIT ;  /* 0x000000000000894d */ /* 0x000fea0003800000 */
[----:B------:R-:W-:Y:S01]  /*0f30*/  ULDC UR4, c[0x0][0x28c] ;  /* 0x0000a30000047ab9 */ /* 0x000fe20000000800 */
[----:B------:R-:W-:Y:S01]  /*0f40*/  LOP3.LUT R60, R4, 0x1, RZ, 0xfc, !PT ;  /* 0x00000001043c7812 */ /* 0x000fe200078efcff */
[----:B------:R-:W-:-:S04]  /*0f50*/  UIADD3 UR4, UR4, 0x7f, URZ ;  /* 0x0000007f04047890 */ /* 0x000fc8000fffe03f */
[----:B------:R-:W-:-:S04]  /*0f60*/  USHF.R.S32.HI UR5, URZ, 0x1f, UR4 ;  /* 0x0000001f3f057899 */ /* 0x000fc80008011404 */
[----:B------:R-:W-:-:S03]  /*0f70*/  ULEA.HI UR5, UR5, UR4, URZ, 0x7 ;  /* 0x0000000405057291 */ /* 0x000fc6000f8f383f */
[----:B------:R-:W-:Y:S01]  /*0f80*/  UMOV UR4, URZ ;  /* 0x0000003f00047c82 */ /* 0x000fe20008000000 */
[----:B------:R-:W-:-:S03]  /*0f90*/  USHF.R.S32.HI UR6, URZ, 0x7, UR5 ;  /* 0x000000073f067899 */ /* 0x000fc60008011405 */
[----:B------:R-:W-:-:S09]  /*0fa0*/  UMOV UR5, URZ ;  /* 0x0000003f00057c82 */ /* 0x000fd20008000000 */
.L_x_85:
[----:B01----:R-:W-:Y:S02]  /*0fb0*/  LOP3.LUT R8, R2, 0x80, RZ, 0xc0, !PT ;  /* 0x0000008002087812 */ /* 0x003fe400078ec0ff */
[----:B------:R-:W-:Y:S02]  /*0fc0*/  CS2R R54, SRZ ;  /* 0x0000000000367805 */ /* 0x000fe4000001ff00 */
[----:B------:R-:W-:Y:S02]  /*0fd0*/  CS2R R24, SRZ ;  /* 0x0000000000187805 */ /* 0x000fe4000001ff00 */
[----:B------:R-:W-:Y:S02]  /*0fe0*/  CS2R R26, SRZ ;  /* 0x00000000001a7805 */ /* 0x000fe4000001ff00 */
[----:B------:R-:W-:Y:S02]  /*0ff0*/  SHF.R.U32.HI R9, RZ, 0x7, R8 ;  /* 0x00000007ff097819 */ /* 0x000fe40000011608 */
[----:B------:R-:W-:-:S02]  /*1000*/  CS2R R28, SRZ ;  /* 0x00000000001c7805 */ /* 0x000fc4000001ff00 */
[----:B------:R-:W-:Y:S02]  /*1010*/  VIMNMX R8, RZ, UR6, PT ;  /* 0x00000006ff087c48 */ /* 0x000fe4000bfe0100 */
[----:B------:R-:W-:Y:S02]  /*1020*/  CS2R R30, SRZ ;  /* 0x00000000001e7805 */ /* 0x000fe4000001ff00 */
[----:B------:R-:W-:Y:S02]  /*1030*/  CS2R R32, SRZ ;  /* 0x0000000000207805 */ /* 0x000fe4000001ff00 */
[----:B------:R-:W-:Y:S01]  /*1040*/  CS2R R34, SRZ ;  /* 0x0000000000227805 */ /* 0x000fe2000001ff00 */
[----:B------:R-:W0:Y:S01]  /*1050*/  SHFL.IDX PT, R9, R9, RZ, 0x1f ;  /* 0x00001fff09097589 */ /* 0x000e2200000e0000 */
[----:B------:R-:W-:Y:S02]  /*1060*/  IADD3 R8, -R8, UR6, RZ ;  /* 0x0000000608087c10 */ /* 0x000fe4000fffe1ff */
[----:B------:R-:W-:-:S02]  /*1070*/  CS2R R36, SRZ ;  /* 0x0000000000247805 */ /* 0x000fc4000001ff00 */
[----:B------:R-:W-:Y:S02]  /*1080*/  CS2R R38, SRZ ;  /* 0x0000000000267805 */ /* 0x000fe4000001ff00 */
[----:B------:R-:W-:Y:S02]  /*1090*/  CS2R R40, SRZ ;  /* 0x0000000000287805 */ /* 0x000fe4000001ff00 */
[----:B------:R-:W-:Y:S02]  /*10a0*/  ISETP.GE.AND P0, PT, R8, 0x1, PT ;  /* 0x000000010800780c */ /* 0x000fe40003f06270 */
[----:B------:R-:W-:Y:S02]  /*10b0*/  CS2R R42, SRZ ;  /* 0x00000000002a7805 */ /* 0x000fe4000001ff00 */
[----:B------:R-:W-:Y:S02]  /*10c0*/  CS2R R44, SRZ ;  /* 0x00000000002c7805 */ /* 0x000fe4000001ff00 */
[----:B------:R-:W-:-:S02]  /*10d0*/  CS2R R46, SRZ ;  /* 0x00000000002e7805 */ /* 0x000fc4000001ff00 */
[----:B------:R-:W-:Y:S02]  /*10e0*/  CS2R R48, SRZ ;  /* 0x0000000000307805 */ /* 0x000fe4000001ff00 */
[----:B------:R-:W-:Y:S02]  /*10f0*/  CS2R R50, SRZ ;  /* 0x0000000000327805 */ /* 0x000fe4000001ff00 */
[----:B------:R-:W-:Y:S02]  /*1100*/  CS2R R52, SRZ ;  /* 0x0000000000347805 */ /* 0x000fe4000001ff00 */
[----:B0-----:R-:W-:Y:S01]  /*1110*/  R2UR UR7, R9 ;  /* 0x00000000090772ca */ /* 0x001fe200000e0000 */
[----:B---3-5:R-:W-:-:S14]  /*1120*/  @!P0 BRA `(.L_x_13) ;  /* 0x0000000400608947 */ /* 0x028fdc0003800000 */
[----:B------:R-:W0:Y:S01]  /*1130*/  S2UR UR10, SR_CgaCtaId ;  /* 0x00000000000a79c3 */ /* 0x000e220000008800 */
[----:B------:R-:W-:Y:S01]  /*1140*/  ULEA.HI UR8, UR7, UR7, URZ, 0x1 ;  /* 0x0000000707087291 */ /* 0x000fe2000f8f083f */
[----:B------:R-:W-:Y:S01]  /*1150*/  IMAD.U32 R15, RZ, RZ, UR4 ;  /* 0x00000004ff0f7e24 */ /* 0x000fe2000f8e00ff */
[----:B------:R-:W-:Y:S01]  /*1160*/  UMOV UR9, 0x400 ;  /* 0x0000040000097882 */ /* 0x000fe20000000000 */
[----:B------:R-:W-:Y:S02]  /*1170*/  UPLOP3.LUT UP0, UPT, UPT, UPT, UPT, 0x40, 0x0 ;  /* 0x000000000000789c */ /* 0x000fe40003f0e870 */
[----:B------:R-:W-:Y:S01]  /*1180*/  ULOP3.LUT UR8, UR8, 0x7fffe, URZ, 0xc0, !UPT ;  /* 0x0007fffe08087892 */ /* 0x000fe2000f8ec03f */
[----:B------:R-:W-:Y:S01]  /*1190*/  UMOV UR12, UR5 ;  /* 0x00000005000c7c82 */ /* 0x000fe20008000000 */
[----:B------:R-:W-:Y:S02]  /*11a0*/  UMOV UR13, UR5 ;  /* 0x00000005000d7c82 */ /* 0x000fe40008000000 */
[----:B------:R-:W-:-:S02]  /*11b0*/  UIADD3 UR8, UR7, -UR8, URZ ;  /* 0x8000000807087290 */ /* 0x000fc4000fffe03f */
[----:B0-----:R-:W-:-:S04]  /*11c0*/  ULEA UR9, UR10, UR9, 0x18 ;  /* 0x000000090a097291 */ /* 0x001fc8000f8ec03f */
[----:B------:R-:W-:-:S04]  /*11d0*/  ULEA UR8, UR8, UR9, 0xd ;  /* 0x0000000908087291 */ /* 0x000fc8000f8e683f */
[----:B------:R-:W-:-:S04]  /*11e0*/  UIADD3 UR8, UR8, 0x180, URZ ;  /* 0x0000018008087890 */ /* 0x000fc8000fffe03f */
[----:B------:R-:W-:-:S04]  /*11f0*/  USHF.R.U32.HI UR8, URZ, 0x4, UR8 ;  /* 0x000000043f087899 */ /* 0x000fc80008011608 */
[----:B------:R-:W-:-:S12]  /*1200*/  ULOP3.LUT UR7, UR8, 0x3fff, URZ, 0xc0, !UPT ;  /* 0x00003fff08077892 */ /* 0x000fd8000f8ec03f */
.L_x_20:
[----:B------:R-:W-:-:S13]  /*1210*/  ISETP.NE.AND P1, PT, R60, 0x3, PT ;  /* 0x000000033c00780c */ /* 0x000fda0003f25270 */
[----:B01----:R-:W-:Y:S05]  /*1220*/  @!P1 BRA `(.L_x_14) ;  /* 0x0000000000049947 */ /* 0x003fea0003800000 */
[----:B------:R-:W-:Y:S01]  /*1230*/  BPT.TRAP 0x1 ;  /* 0x000000040000795c */ /* 0x000fe20000300000 */
.L_x_14:
[----:B------:R-:W0:Y:S01]  /*1240*/  S2UR UR9, SR_CgaCtaId ;  /* 0x00000000000979c3 */ /* 0x000e220000008800 */
[----:B------:R-:W-:Y:S01]  /*1250*/  UMOV UR8, 0x400 ;  /* 0x0000040000087882 */ /* 0x000fe20000000000 */
[----:B------:R-:W-:Y:S01]  /*1260*/  SHF.L.U32 R13, R15, 0x1f, RZ ;  /* 0x0000001f0f0d7819 */ /* 0x000fe200000006ff */
[----:B0-----:R-:W-:-:S04]  /*1270*/  ULEA UR18, UR9, UR8, 0x18 ;  /* 0x0000000809127291 */ /* 0x001fc8000f8ec03f */
[----:B------:R-:W-:-:S09]  /*1280*/  ULEA UR8, UR12, UR18, 0x3 ;  /* 0x000000120c087291 */ /* 0x000fd2000f8e183f */
[----:B------:R0:W1:Y:S01]  /*1290*/  SYNCS.PHASECHK.TRANS64.TRYWAIT P0, [UR8], R13 ;  /* 0x0000000dff0075a7 */ /* 0x0000620008000148 */
[----:B------:R-:W-:Y:S05]  /*12a0*/  @!P1 BRA `(.L_x_15) ;  /* 0x0000000000049947 */ /* 0x000fea0003800000 */
[----:B------:R-:W-:Y:S01]  /*12b0*/  BPT.TRAP 0x1 ;  /* 0x000000040000795c */ /* 0x000fe20000300000 */
.L_x_15:
[C---:B------:R-:W-:Y:S02]  /*12c0*/  IMAD.SHL.U32 R9, R2.reuse, 0x40, RZ ;  /* 0x0000004002097824 */ /* 0x040fe400078e00ff */
[C---:B------:R-:W-:Y:S02]  /*12d0*/  IMAD.SHL.U32 R10, R2.reuse, 0x400, RZ ;  /* 0x00000400020a7824 */ /* 0x040fe400078e00ff */
[----:B------:R-:W-:Y:S01]  /*12e0*/  IMAD.SHL.U32 R14, R2, 0x20, RZ ;  /* 0x00000020020e7824 */ /* 0x000fe200078e00ff */
[----:B------:R-:W-:-:S04]  /*12f0*/  LOP3.LUT R9, R9, 0x3800, RZ, 0xc0, !PT ;  /* 0x0000380009097812 */ /* 0x000fc800078ec0ff */
[----:B------:R-:W-:Y:S01]  /*1300*/  LOP3.LUT R9, R9, 0x400, R10, 0xf8, !PT ;  /* 0x0000040009097812 */ /* 0x000fe200078ef80a */
[----:B------:R-:W-:-:S03]  /*1310*/  IMAD.U32 R10, RZ, RZ, UR12 ;  /* 0x0000000cff0a7e24 */ /* 0x000fc6000f8e00ff */
[----:B------:R-:W-:-:S04]  /*1320*/  LOP3.LUT R9, R9, 0x380, R14, 0xf8, !PT ;  /* 0x0000038009097812 */ /* 0x000fc800078ef80e */
[----:B------:R-:W-:-:S05]  /*1330*/  SHF.R.U32.HI R9, RZ, 0x3, R9 ;  /* 0x00000003ff097819 */ /* 0x000fca0000011609 */
[----:B------:R-:W-:Y:S01]  /*1340*/  IMAD R9, R10, 0x800, R9 ;  /* 0x000008000a097824 */ /* 0x000fe200078e0209 */
[----:B-1----:R-:W-:Y:S06]  /*1350*/  @P0 BRA `(.L_x_16) ;  /* 0x0000000000080947 */ /* 0x002fec0003800000 */
[----:B------:R-:W1:Y:S02]  /*1360*/  SYNCS.PHASECHK.TRANS64.TRYWAIT P0, [UR8], R13 ;  /* 0x0000000dff0075a7 */ /* 0x000e640008000148 */
[----:B-1----:R-:W-:Y:S05]  /*1370*/  @!P0 BRA `(.L_x_17) ;  /* 0x0000004800f88947 */ /* 0x002fea0003800000 */
.L_x_16:
[----:B------:R-:W4:Y:S01]  /*1380*/  LDS.128 R56, [R9+UR18+0x30180] ;  /* 0x0301801209387984 */ /* 0x000f220008000c00 */
[----:B------:R-:W-:Y:S02]  /*1390*/  UIADD3 UR8, UR18, 0x18180, URZ ;  /* 0x0001818012087890 */ /* 0x000fe4000fffe03f */
[----:B------:R-:W-:Y:S02]  /*13a0*/  ULOP3.LUT UR16, UR7, 0x10000, URZ, 0xfc, !UPT ;  /* 0x0001000007107892 */ /* 0x000fe4000f8efc3f */
[----:B------:R-:W-:Y:S02]  /*13b0*/  USHF.R.U32.HI UR8, URZ, 0x4, UR8 ;  /* 0x000000043f087899 */ /* 0x000fe40008011608 */
[----:B------:R-:W-:Y:S02]  /*13c0*/  ULEA UR16, UR12, UR16, 0xa ;  /* 0x000000100c107291 */ /* 0x000fe4000f8e503f */
[----:B------:R-:W-:Y:S01]  /*13d0*/  ULOP3.LUT UR8, UR8, 0x3fff, URZ, 0xc0, !UPT ;  /* 0x00003fff08087892 */ /* 0x000fe2000f8ec03f */
[----:B------:R-:W-:Y:S01]  /*13e0*/  UMOV UR9, 0x40000040 ;  /* 0x4000004000097882 */ /* 0x000fe20000000000 */
[----:B------:R-:W-:-:S02]  /*13f0*/  UMOV UR11, 0x40000040 ;  /* 0x40000040000b7882 */ /* 0x000fc40000000000 */
[----:B------:R-:W-:-:S04]  /*1400*/  ULOP3.LUT UR8, UR8, 0x10000, URZ, 0xfc, !UPT ;  /* 0x0001000008087892 */ /* 0x000fc8000f8efc3f */
[----:B------:R-:W-:-:S03]  /*1410*/  ULEA UR17, UR12, UR8, 0xa ;  /* 0x000000080c117291 */ /* 0x000fc6000f8e503f */
[----:B------:R-:W-:-:S04]  /*1420*/  UMOV UR8, UR16 ;  /* 0x0000001000087c82 */ /* 0x000fc80008000000 */
[----:B------:R-:W-:Y:S01]  /*1430*/  UMOV UR10, UR17 ;  /* 0x00000011000a7c82 */ /* 0x000fe20008000000 */
[----:B----4-:R-:W-:-:S06]  /*1440*/  WARPGROUP.ARRIVE ;  /* 0x00000000000079c5 */ /* 0x010fcc0000000000 */
[----:B------:R-:W-:Y:S01]  /*1450*/  HGMMA.SP.64x64x32.F32 R24, gdesc[UR8], R24, UP0, R56, 0x0 ;  /* 0x08e03800081879f0 */ /* 0x000fe2000bf00a18 */
[----:B------:R-:W-:Y:S02]  /*1460*/  UIADD3 UR8, UR16, 0x2, URZ ;  /* 0x0000000210087890 */ /* 0x000fe4000fffe03f */
[----:B------:R-:W-:Y:S01]  /*1470*/  UIADD3 UR10, UR17, 0x4, URZ ;  /* 0x00000004110a7890 */ /* 0x000fe2000fffe03f */
[----:B------:R-:W-:Y:S01]  /*1480*/  UMOV UR9, 0x40000040 ;  /* 0x4000004000097882 */ /* 0x000fe20000000000 */
[----:B------:R-:W-:-:S07]  /*1490*/  UMOV UR11, 0x40000040 ;  /* 0x40000040000b7882 */ /* 0x000fce0000000000 */
[----:B------:R-:W-:Y:S01]  /*14a0*/  HGMMA.SP.64x64x32.F32 R24, gdesc[UR8], R24, R57, 0x0 ;  /* 0x08e03900081879f0 */ /* 0x000fe20008700a18 */
        /* <DEDUP_REMOVED lines=9> */
[----:B------:R-:W-:Y:S03]  /*1540*/  HGMMA.SP.64x64x32.F32 R24, gdesc[UR8], R24, R59, 0x0, gsb0 ;  /* 0x08e03b00081879f0 */ /* 0x000fe60008000a18 */
[----:B------:R-:W-:Y:S02]  /*1550*/  WARPGROUP.DEPBAR.LE gsb0, 0x0 ;  /* 0x00008000000079c5 */ /* 0x000fe40000010000 */
[----:B------:R-:W-:Y:S05]  /*1560*/  @!P1 BRA `(.L_x_18) ;  /* 0x0000000000049947 */ /* 0x000fea0003800000 */
[----:B------:R-:W-:Y:S01]  /*1570*/  BPT.TRAP 0x1 ;  /* 0x000000040000795c */ /* 0x000fe20000300000 */
.L_x_18:
[----:B------:R-:W-:Y:S01]  /*1580*/  ULEA UR8, UR13, UR18, 0x3 ;  /* 0x000000120d087291 */ /* 0x000fe2000f8e183f */
[----:B------:R-:W-:-:S03]  /*1590*/  ISETP.GT.U32.AND P0, PT, R4, 0x1, PT ;  /* 0x000000010400780c */ /* 0x000fc60003f04070 */
[----:B------:R-:W-:-:S04]  /*15a0*/  UIADD3 UR8, UR8, 0x30, URZ ;  /* 0x0000003008087890 */ /* 0x000fc8000fffe03f */
[----:B------:R-:W-:-:S09]  /*15b0*/  UPRMT UR8, URZ, 0x654, UR8 ;  /* 0x000006543f087896 */ /* 0x000fd20008000008 */
[----:B------:R-:W-:Y:S01]  /*15c0*/  SYNCS.ARRIVE.TRANS64.RED.A1T0 RZ, [UR8], RZ ;  /* 0x000000ffffff79a7 */ /* 0x000fe20008100408 */
[----:B------:R-:W-:Y:S05]  /*15d0*/  @P0 BRA `(.L_x_19) ;  /* 0x0000000000040947 */ /* 0x000fea0003800000 */
[----:B------:R-:W-:Y:S01]  /*15e0*/  BPT.TRAP 0x1 ;  /* 0x000000040000795c */ /* 0x000fe20000300000 */
.L_x_19:
[----:B------:R-:W-:Y:S01]  /*15f0*/  UIADD3 UR12, UR12, 0x1, URZ ;  /* 0x000000010c0c7890 */ /* 0x000fe2000fffe03f */
[C---:B------:R-:W-:Y:S01]  /*1600*/  ISETP.GT.AND P0, PT, R8.reuse, 0x1, PT ;  /* 0x000000010800780c */ /* 0x040fe20003f04270 */
[----:B------:R-:W-:Y:S01]  /*1610*/  UIADD3 UR13, UR13, 0x1, URZ ;  /* 0x000000010d0d7890 */ /* 0x000fe2000fffe03f */
[----:B------:R-:W-:Y:S01]  /*1620*/  VIADD R8, R8, 0xffffffff ;  /* 0xffffffff08087836 */ /* 0x000fe20000000000 */
[----:B------:R-:W-:Y:S02]  /*1630*/  UISETP.NE.AND UP0, UPT, UR12, 0x6, UPT ;  /* 0x000000060c00788c */ /* 0x000fe4000bf05270 */
[----:B------:R-:W-:Y:S02]  /*1640*/  UISETP.NE.AND UP1, UPT, UR13, 0x6, UPT ;  /* 0x000000060d00788c */ /* 0x000fe4000bf25270 */
[----:B------:R-:W-:Y:S02]  /*1650*/  USEL UR8, URZ, 0x1, UP0 ;  /* 0x000000013f087887 */ /* 0x000fe40008000000 */
[----:B------:R-:W-:-:S02]  /*1660*/  USEL UR12, UR12, URZ, UP0 ;  /* 0x0000003f0c0c7287 */ /* 0x000fc40008000000 */
[----:B------:R-:W-:Y:S02]  /*1670*/  USEL UR13, UR13, URZ, UP1 ;  /* 0x0000003f0d0d7287 */ /* 0x000fe40008800000 */
[----:B------:R-:W-:Y:S01]  /*1680*/  UPLOP3.LUT UP0, UPT, UPT, UPT, UPT, 0x80, 0x0 ;  /* 0x000000000000789c */ /* 0x000fe20003f0f070 */
[----:B------:R-:W-:Y:S01]  /*1690*/  LOP3.LUT R15, R15, UR8, RZ, 0x3c, !PT ;  /* 0x000000080f0f7c12 */ /* 0x000fe2000f8e3cff */
[----:B------:R-:W-:Y:S09]  /*16a0*/  @P0 BRA `(.L_x_20) ;  /* 0xfffffff800d80947 */ /* 0x000ff2000383ffff */
.L_x_13:
[----:B------:R-:W4:Y:S01]  /*16b0*/  LDC R18, c[0x0][0x288] ;  /* 0x0000a200ff127b82 */ /* 0x000f220000000800 */
[----:B------:R-:W-:Y:S01]  /*16c0*/  LOP3.LUT R8, R2, 0x60, RZ, 0xc0, !PT ;  /* 0x0000006002087812 */ /* 0x000fe200078ec0ff */
[----:B------:R-:W-:Y:S01]  /*16d0*/  IMAD.SHL.U32 R19, R16, 0x40, RZ ;  /* 0x0000004010137824 */ /* 0x000fe200078e00ff */
[----:B------:R-:W-:Y:S01]  /*16e0*/  SHF.R.U32.HI R9, RZ, 0x2, R2 ;  /* 0x00000002ff097819 */ /* 0x000fe20000011602 */
[----:B------:R-:W-:Y:S01]  /*16f0*/  UIADD3 UR5, UR6, UR5, URZ ;  /* 0x0000000506057290 */ /* 0x000fe2000fffe03f */
[----:B------:R-:W-:Y:S01]  /*1700*/  SHF.R.U32.HI R8, RZ, 0x5, R8 ;  /* 0x00000005ff087819 */ /* 0x000fe20000011608 */
[----:B------:R-:W-:Y:S01]  /*1710*/  IMAD.SHL.U32 R14, R12, 0x80, RZ ;  /* 0x000000800c0e7824 */ /* 0x000fe200078e00ff */
[----:B------:R-:W-:Y:S01]  /*1720*/  LOP3.LUT R9, R9, 0x7, RZ, 0xc0, !PT ;  /* 0x0000000709097812 */ /* 0x000fe200078ec0ff */
[----:B------:R-:W-:Y:S01]  /*1730*/  UISETP.GT.U32.AND UP0, UPT, UR5, 0x5, UPT ;  /* 0x000000050500788c */ /* 0x000fe2000bf04070 */
[----:B01----:R-:W-:Y:S01]  /*1740*/  SHF.R.U32.HI R13, RZ, 0x1, R2 ;  /* 0x00000001ff0d7819 */ /* 0x003fe20000011602 */
[----:B------:R-:W-:Y:S01]  /*1750*/  IMAD.SHL.U32 R10, R8, 0x10, RZ ;  /* 0x00000010080a7824 */ /* 0x000fe200078e00ff */
[----:B------:R-:W-:Y:S01]  /*1760*/  SHF.R.S32.HI R20, RZ, 0x1f, R11 ;  /* 0x0000001fff147819 */ /* 0x000fe2000001140b */
[----:B------:R-:W-:Y:S01]  /*1770*/  ULDC UR12, c[0x0][0x284] ;  /* 0x0000a100000c7ab9 */ /* 0x000fe20000000800 */
[----:B------:R-:W-:Y:S01]  /*1780*/  ULDC.64 UR10, c[0x0][0x6d0] ;  /* 0x0001b400000a7ab9 */ /* 0x000fe20000000a00 */
[----:B------:R-:W-:Y:S01]  /*1790*/  UISETP.LT.U32.AND UP0, UPT, UR6, 0x6, UP0 ;  /* 0x000000060600788c */ /* 0x000fe20008701070 */
[--C-:B------:R-:W-:Y:S01]  /*17a0*/  LOP3.LUT R10, R10, 0xfffffff0, R9.reuse, 0xe2, !PT ;  /* 0xfffffff00a0a7812 */ /* 0x100fe200078ee209 */
[----:B------:R-:W-:Y:S01]  /*17b0*/  IMAD R9, R8, -0x10, -R9 ;  /* 0xfffffff008097824 */ /* 0x000fe200078e0a09 */
[----:B------:R-:W-:Y:S01]  /*17c0*/  LOP3.LUT R8, R3, 0x1, RZ, 0xc0, !PT ;  /* 0x0000000103087812 */ /* 0x000fe200078ec0ff */
[----:B------:R-:W-:Y:S01]  /*17d0*/  UISETP.GE.U32.AND UP1, UPT, UR6, 0x6, UPT ;  /* 0x000000060600788c */ /* 0x000fe2000bf26070 */
[----:B------:R-:W-:Y:S01]  /*17e0*/  LOP3.LUT R13, R10, 0x40, R13, 0xf8, !PT ;  /* 0x000000400a0d7812 */ /* 0x000fe200078ef80d */
[----:B------:R-:W-:Y:S01]  /*17f0*/  UIMAD.WIDE.U32 UR8, UR5, -0x55555555, URZ ;  /* 0xaaaaaaab050878a5 */ /* 0x000fe2000f8e003f */
[----:B------:R-:W-:Y:S01]  /*1800*/  LOP3.LUT R10, R2, 0x3, RZ, 0xc0, !PT ;  /* 0x00000003020a7812 */ /* 0x000fe200078ec0ff */
[----:B------:R-:W-:Y:S01]  /*1810*/  IMAD R17, R8, -0x40, R9 ;  /* 0xffffffc008117824 */ /* 0x000fe200078e0209 */
[----:B------:R-:W-:Y:S01]  /*1820*/  LOP3.LUT R12, R13, R14, RZ, 0xfc, !PT ;  /* 0x0000000e0d0c7212 */ /* 0x000fe200078efcff */
[----:B------:R-:W-:Y:S01]  /*1830*/  IMAD R8, R20, UR10, RZ ;  /* 0x0000000a14087c24 */ /* 0x000fe2000f8e02ff */
[----:B----4-:R-:W-:Y:S01]  /*1840*/  ISETP.GE.AND P0, PT, R19, R18, PT ;  /* 0x000000121300720c */ /* 0x010fe20003f06270 */
[----:B------:R-:W-:Y:S01]  /*1850*/  USEL UR7, URZ, 0x1, !UP0 ;  /* 0x000000013f077887 */ /* 0x000fe2000c000000 */
[----:B------:R-:W-:Y:S01]  /*1860*/  SHF.R.S32.HI R13, RZ, 0x1f, R12 ;  /* 0x0000001fff0d7819 */ /* 0x000fe2000001140c */
[C---:B------:R-:W-:Y:S01]  /*1870*/  IMAD R15, R11.reuse, UR11, R8 ;  /* 0x0000000b0b0f7c24 */ /* 0x040fe2000f8e0208 */
[----:B------:R-:W-:Y:S01]  /*1880*/  ISETP.GE.OR P0, PT, R14, UR12, P0 ;  /* 0x0000000c0e007c0c */ /* 0x000fe20008706670 */
[----:B------:R-:W-:Y:S01]  /*1890*/  USHF.R.U32.HI UR8, URZ, 0x2, UR9 ;  /* 0x000000023f087899 */ /* 0x000fe20008011609 */
[----:B------:R-:W-:Y:S01]  /*18a0*/  IMAD R10, R10, -0x2, R18 ;  /* 0xfffffffe0a0a7824 */ /* 0x000fe200078e0212 */
[----:B------:R-:W-:Y:S01]  /*18b0*/  ULOP3.LUT UR4, UR4, UR7, URZ, 0x3c, !UPT ;  /* 0x0000000704047292 */ /* 0x000fe2000f8e3c3f */
[----:B------:R-:W-:Y:S01]  /*18c0*/  IMAD.WIDE.U32 R8, R11, UR10, R12 ;  /* 0x0000000a0b087c25 */ /* 0x000fe2000f8e000c */
[----:B------:R-:W-:Y:S01]  /*18d0*/  UIMAD UR5, UR8, -0x6, UR5 ;  /* 0xfffffffa080578a4 */ /* 0x000fe2000f8e0205 */
[----:B------:R-:W-:-:S02]  /*18e0*/  WARPGROUP.DEPBAR.LE gsb0, 0x0 ;  /* 0x00008000000079c5 */ /* 0x000fc40000010000 */
[----:B------:R-:W-:Y:S01]  /*18f0*/  IMAD.IADD R15, R9, 0x1, R15 ;  /* 0x00000001090f7824 */ /* 0x000fe200078e020f */
[----:B------:R-:W-:Y:S01]  /*1900*/  @UP1 ULOP3.LUT UR4, UR4, 0x1, UR8, 0x78, !UPT ;  /* 0x0000000104041892 */ /* 0x000fe2000f8e7808 */
[----:B------:R-:W-:Y:S01]  /*1910*/  IADD3 R9, -R14, UR12, R17 ;  /* 0x0000000c0e097c10 */ /* 0x000fe2000fffe111 */
[----:B------:R-:W-:Y:S02]  /*1920*/  IMAD.MOV.U32 R14, RZ, RZ, R8 ;  /* 0x000000ffff0e7224 */ /* 0x000fe400078e0008 */
[----:B------:R-:W-:Y:S02]  /*1930*/  IMAD.IADD R10, R10, 0x1, -R19 ;  /* 0x000000010a0a7824 */ /* 0x000fe400078e0a13 */
[----:B------:R-:W-:Y:S01]  /*1940*/  IMAD.MOV.U32 R8, RZ, RZ, -0x1 ;  /* 0xffffffffff087424 */ /* 0x000fe200078e00ff */
[----:B------:R-:W-:Y:S06]  /*1950*/  @P0 BRA `(.L_x_21) ;  /* 0x0000002400900947 */ /* 0x000fec0003800000 */
[----:B------:R-:W0:Y:S01]  /*1960*/  LDC.64 R62, c[0x0][0x6c8] ;  /* 0x0001b200ff3e7b82 */ /* 0x000e220000000a00 */
[----:B------:R-:W-:Y:S01]  /*1970*/  IMAD.WIDE R16, R16, 0x40, RZ ;  /* 0x0000004010107825 */ /* 0x000fe200078e02ff */
[----:B---3-5:R-:W-:Y:S01]  /*1980*/  FSETP.NEU.AND P1, PT, R7, RZ, PT ;  /* 0x000000ff0700720b */ /* 0x028fe20003f2d000 */
[----:B------:R-:W-:Y:S01]  /*1990*/  BSSY B0, `(.L_x_21) ;  /* 0x0000260000007945 */ /* 0x000fe20003800000 */
[----:B------:R-:W-:Y:S01]  /*19a0*/  ISETP.GT.AND P0, PT, R10, RZ, PT ;  /* 0x000000ff0a00720c */ /* 0x000fe20003f04270 */
[----:B------:R-:W-:-:S03]  /*19b0*/  IMAD.SHL.U32 R19, R2, 0x2, RZ ;  /* 0x0000000202137824 */ /* 0x000fc600078e00ff */
[----:B------:R-:W-:Y:S02]  /*19c0*/  ISETP.GT.AND P5, PT, R9, RZ, P0 ;  /* 0x000000ff0900720c */ /* 0x000fe400007a4270 */
[----:B------:R-:W-:Y:S01]  /*19d0*/  LOP3.LUT R65, R16, 0x6, R19, 0xf8, !PT ;  /* 0x0000000610417812 */ /* 0x000fe200078ef813 */
[----:B0-----:R-:W-:-:S04]  /*19e0*/  IMAD R18, R17, R62, RZ ;  /* 0x0000003e11127224 */ /* 0x001fc800078e02ff */
[----:B------:R-:W-:-:S04]  /*19f0*/  IMAD.WIDE.U32 R22, R65, R62, R14 ;  /* 0x0000003e41167225 */ /* 0x000fc800078e000e */
[----:B------:R-:W-:-:S04]  /*1a00*/  IMAD R15, R65, R63, R18 ;  /* 0x0000003f410f7224 */ /* 0x000fc800078e0212 */
[----:B------:R-:W-:Y:S01]  /*1a10*/  IMAD.IADD R67, R23, 0x1, R15 ;  /* 0x0000000117437824 */ /* 0x000fe200078e020f */
[----:B------:R-:W-:Y:S06]  /*1a20*/  @!P1 BRA `(.L_x_22) ;  /* 0x00000018009c9947 */ /* 0x000fec0003800000 */
[----:B------:R-:W-:Y:S01]  /*1a30*/  ULDC.64 UR8, c[0x0][0x6b8] ;  /* 0x0001ae0000087ab9 */ /* 0x000fe20000000a00 */
[----:B------:R-:W-:Y:S01]  /*1a40*/  ULDC.64 UR12, c[0x0][0x6b0] ;  /* 0x0001ac00000c7ab9 */ /* 0x000fe20000000a00 */
[----:B------:R-:W-:Y:S01]  /*1a50*/  IMAD R14, R20, UR8, RZ ;  /* 0x00000008140e7c24 */ /* 0x000fe2000f8e02ff */
[----:B------:R-:W-:Y:S01]  /*1a60*/  ULDC.64 UR16, c[0x0][0x6a8] ;  /* 0x0001aa0000107ab9 */ /* 0x000fe20000000a00 */
[----:B------:R-:W-:Y:S01]  /*1a70*/  IMAD R16, R17, UR12, RZ ;  /* 0x0000000c11107c24 */ /* 0x000fe2000f8e02ff */
[----:B------:R-:W0:Y:S01]  /*1a80*/  LDC.64 R20, c[0x0][0x6b0] ;  /* 0x0001ac00ff147b82 */ /* 0x000e220000000a00 */
[----:B------:R-:W-:Y:S01]  /*1a90*/  IMAD.WIDE.U32 R56, R11, UR8, R12 ;  /* 0x000000080b387c25 */ /* 0x000fe2000f8e000c */
[----:B------:R-:W-:-:S03]  /*1aa0*/  ULDC.64 UR10, c[0x0][0x6c0] ;  /* 0x0001b000000a7ab9 */ /* 0x000fc60000000a00 */
[----:B------:R-:W-:Y:S02]  /*1ab0*/  IMAD R59, R11, UR9, R14 ;  /* 0x000000090b3b7c24 */ /* 0x000fe4000f8e020e */
[----:B------:R-:W-:Y:S02]  /*1ac0*/  IMAD R61, R65, UR13, R16 ;  /* 0x0000000d413d7c24 */ /* 0x000fe4000f8e0210 */
[----:B------:R-:W-:Y:S02]  /*1ad0*/  IMAD.IADD R17, R57, 0x1, R59 ;  /* 0x0000000139117824 */ /* 0x000fe400078e023b */
[----:B------:R-:W-:-:S04]  /*1ae0*/  IMAD.MOV.U32 R16, RZ, RZ, R56 ;  /* 0x000000ffff107224 */ /* 0x000fc800078e0038 */
[----:B------:R-:W-:-:S04]  /*1af0*/  IMAD.WIDE.U32 R14, R65, UR12, R16 ;  /* 0x0000000c410e7c25 */ /* 0x000fc8000f8e0010 */
[----:B------:R-:W-:Y:S01]  /*1b00*/  IMAD.IADD R15, R15, 0x1, R61 ;  /* 0x000000010f0f7824 */ /* 0x000fe200078e023d */
[----:B------:R-:W-:-:S04]  /*1b10*/  LEA R18, P1, R14, UR16, 0x2 ;  /* 0x000000100e127c11 */ /* 0x000fc8000f8210ff */
[----:B------:R-:W-:-:S05]  /*1b20*/  LEA.HI.X R19, R14, UR17, R15, 0x2, P1 ;  /* 0x000000110e137c11 */ /* 0x000fca00088f140f */
[----:B------:R-:W3:Y:S01]  /*1b30*/  @P5 LDG.E.LTC128B R58, desc[UR14][R18.64] ;  /* 0x0000000e123a5981 */ /* 0x000ee2000c1e1920 */
[C---:B------:R-:W-:Y:S01]  /*1b40*/  LEA R14, P1, R22.reuse, UR10, 0x2 ;  /* 0x0000000a160e7c11 */ /* 0x040fe2000f8210ff */
[----:B0-----:R-:W-:Y:S01]  /*1b50*/  IMAD.WIDE.U32 R20, R65, UR12, R20 ;  /* 0x0000000c41147c25 */ /* 0x001fe2000f8e0014 */
[----:B------:R-:W-:Y:S01]  /*1b60*/  BSSY B1, `(.L_x_23) ;  /* 0x0000014000017945 */ /* 0x000fe20003800000 */
[----:B------:R-:W-:Y:S02]  /*1b70*/  ISETP.GT.AND P0, PT, R9, 0x8, P0 ;  /* 0x000000080900780c */ /* 0x000fe40000704270 */
[----:B------:R-:W-:Y:S02]  /*1b80*/  LEA.HI.X R15, R22, UR11, R67, 0x2, P1 ;  /* 0x0000000b160f7c11 */ /* 0x000fe400088f1443 */
[----:B------:R-:W-:Y:S02]  /*1b90*/  ISETP.GT.AND P1, PT, R10, 0x1, PT ;  /* 0x000000010a00780c */ /* 0x000fe40003f24270 */
[----:B------:R-:W-:-:S02]  /*1ba0*/  IADD3 R57, P2, R56, R20, RZ ;  /* 0x0000001438397210 */ /* 0x000fc40007f5e0ff */
[----:B------:R-:W-:Y:S02]  /*1bb0*/  IADD3 R56, P4, R12, R20, RZ ;  /* 0x000000140c387210 */ /* 0x000fe40007f9e0ff */
[----:B------:R-:W-:Y:S01]  /*1bc0*/  LEA R20, P6, R62, R14, 0x2 ;  /* 0x0000000e3e147211 */ /* 0x000fe200078c10ff */
[----:B---3--:R-:W-:-:S04]  /*1bd0*/  FMUL R23, R58, R7 ;  /* 0x000000073a177220 */ /* 0x008fc80000400000 */
[----:B--2---:R-:W-:Y:S01]  /*1be0*/  FFMA R67, R24, R6, R23 ;  /* 0x0000000618437223 */ /* 0x004fe20000000017 */
[----:B------:R-:W-:-:S04]  /*1bf0*/  IMAD.WIDE.U32 R22, R65, UR12, R12 ;  /* 0x0000000c41167c25 */ /* 0x000fc8000f8e000c */
[----:B------:R0:W-:Y:S01]  /*1c00*/  @P5 STG.E desc[UR14][R14.64], R67 ;  /* 0x000000430e005986 */ /* 0x0001e2000c10190e */
[----:B------:R-:W-:Y:S01]  /*1c10*/  ISETP.GT.AND P5, PT, R9, RZ, P1 ;  /* 0x000000ff0900720c */ /* 0x000fe20000fa4270 */
[C---:B------:R-:W-:Y:S02]  /*1c20*/  IMAD.IADD R65, R61.reuse, 0x1, R21 ;  /* 0x000000013d417824 */ /* 0x040fe400078e0215 */
[----:B------:R-:W-:Y:S02]  /*1c30*/  IMAD.IADD R23, R61, 0x1, R23 ;  /* 0x000000013d177824 */ /* 0x000fe400078e0217 */
[----:B------:R-:W-:Y:S01]  /*1c40*/  IMAD.X R24, R65, 0x1, R17, P2 ;  /* 0x0000000141187824 */ /* 0x000fe200010e0611 */
[----:B------:R-:W-:Y:S01]  /*1c50*/  LEA R16, P2, R57, UR16, 0x2 ;  /* 0x0000001039107c11 */ /* 0x000fe2000f8410ff */
[----:B------:R-:W-:-:S03]  /*1c60*/  IMAD.WIDE.U32 R22, R11, UR8, R22 ;  /* 0x000000080b167c25 */ /* 0x000fc6000f8e0016 */
[----:B------:R-:W-:-:S03]  /*1c70*/  LEA.HI.X R17, R57, UR17, R24, 0x2, P2 ;  /* 0x0000001139117c11 */ /* 0x000fc600090f1418 */
[----:B0-----:R-:W-:Y:S06]  /*1c80*/  @!P5 BRA `(.L_x_24) ;  /* 0x000000000004d947 */ /* 0x001fec0003800000 */
[----:B------:R0:W5:Y:S02]  /*1c90*/  LDG.E.LTC128B R58, desc[UR14][R16.64] ;  /* 0x0000000e103a7981 */ /* 0x000164000c1e1920 */
.L_x_24:
[----:B------:R-:W-:Y:S05]  /*1ca0*/  BSYNC B1 ;  /* 0x0000000000017941 */ /* 0x000fea0003800000 */
.L_x_23:
[----:B-----5:R-:W-:Y:S01]  /*1cb0*/  FMUL R12, R58, R7 ;  /* 0x000000073a0c7220 */ /* 0x020fe20000400000 */
[----:B------:R-:W-:Y:S01]  /*1cc0*/  LEA.HI.X R21, R62, R15, R63, 0x2, P6 ;  /* 0x0000000f3e157211 */ /* 0x000fe200030f143f */
[----:B------:R-:W-:Y:S01]  /*1cd0*/  IMAD.IADD R23, R59, 0x1, R23 ;  /* 0x000000013b177824 */ /* 0x000fe200078e0217 */
[C---:B------:R-:W-:Y:S01]  /*1ce0*/  LEA R24, P2, R22.reuse, UR16, 0x2 ;  /* 0x0000001016187c11 */ /* 0x040fe2000f8410ff */
[----:B------:R-:W-:Y:S01]  /*1cf0*/  FFMA R61, R25, R6, R12 ;  /* 0x00000006193d7223 */ /* 0x000fe2000000000c */
[----:B------:R-:W-:Y:S01]  /*1d00*/  BSSY B1, `(.L_x_25) ;  /* 0x0000006000017945 */ /* 0x000fe20003800000 */
[----:B------:R-:W-:Y:S01]  /*1d10*/  IMAD.X R57, R13, 0x1, R65, P4 ;  /* 0x000000010d397824 */ /* 0x000fe200020e0641 */
[----:B------:R-:W-:Y:S02]  /*1d20*/  LEA.HI.X R25, R22, UR17, R23, 0x2, P2 ;  /* 0x0000001116197c11 */ /* 0x000fe400090f1417 */
[----:B------:R1:W-:Y:S01]  /*1d30*/  @P5 STG.E desc[UR14][R20.64], R61 ;  /* 0x0000003d14005986 */ /* 0x0003e2000c10190e */
[----:B------:R-:W-:Y:S06]  /*1d40*/  @!P0 BRA `(.L_x_26) ;  /* 0x0000000000048947 */ /* 0x000fec0003800000 */
[----:B------:R2:W5:Y:S02]  /*1d50*/  LDG.E.LTC128B R58, desc[UR14][R24.64+0x20] ;  /* 0x0000200e183a7981 */ /* 0x000564000c1e1920 */
.L_x_26:
[----:B------:R-:W-:Y:S05]  /*1d60*/  BSYNC B1 ;  /* 0x0000000000017941 */ /* 0x000fea0003800000 */
.L_x_25:
[----:B------:R-:W-:-:S04]  /*1d70*/  IMAD.WIDE.U32 R12, R11, UR8, R56 ;  /* 0x000000080b0c7c25 */ /* 0x000fc8000f8e0038 */
[----:B-----5:R-:W-:Y:S01]  /*1d80*/  FMUL R23, R58, R7 ;  /* 0x000000073a177220 */ /* 0x020fe20000400000 */
[----:B------:R-:W-:Y:S01]  /*1d90*/  ISETP.GT.AND P1, PT, R9, 0x8, P1 ;  /* 0x000000080900780c */ /* 0x000fe20000f24270 */
[----:B------:R-:W-:Y:S01]  /*1da0*/  USHF.L.U64.HI UR10, UR12, 0x5, UR13 ;  /* 0x000000050c0a7899 */ /* 0x000fe2000801020d */
[----:B------:R-:W-:Y:S01]  /*1db0*/  IMAD.IADD R11, R59, 0x1, R13 ;  /* 0x000000013b0b7824 */ /* 0x000fe200078e020d */
[----:B------:R-:W-:Y:S01]  /*1dc0*/  LEA R22, P5, R12, UR16, 0x2 ;  /* 0x000000100c167c11 */ /* 0x000fe2000f8a10ff */
[----:B--2---:R-:W-:Y:S01]  /*1dd0*/  FFMA R25, R26, R6, R23 ;  /* 0x000000061a197223 */ /* 0x004fe20000000017 */
[----:B------:R-:W-:Y:S01]  /*1de0*/  @P0 IMAD.MOV.U32 R13, RZ, RZ, R15 ;  /* 0x000000ffff0d0224 */ /* 0x000fe200078e000f */
[----:B------:R-:W-:Y:S01]  /*1df0*/  ISETP.GT.AND P2, PT, R10, 0x8, PT ;  /* 0x000000080a00780c */ /* 0x000fe20003f44270 */
[----:B------:R-:W-:Y:S01]  /*1e00*/  USHF.L.U32 UR9, UR12, 0x5, URZ ;  /* 0x000000050c097899 */ /* 0x000fe2000800063f */
[----:B------:R-:W-:Y:S01]  /*1e10*/  LEA.HI.X R23, R12, UR17, R11, 0x2, P5 ;  /* 0x000000110c177c11 */ /* 0x000fe2000a8f140b */
[----:B------:R-:W-:Y:S01]  /*1e20*/  @P0 IMAD.MOV.U32 R12, RZ, RZ, R14 ;  /* 0x000000ffff0c0224 */ /* 0x000fe200078e000e */
[----:B------:R-:W-:Y:S01]  /*1e30*/  BSSY B1, `(.L_x_27) ;  /* 0x0000005000017945 */ /* 0x000fe20003800000 */
[----:B------:R-:W-:-:S03]  /*1e40*/  ISETP.GT.AND P4, PT, R9, RZ, P2 ;  /* 0x000000ff0900720c */ /* 0x000fc60001784270 */
[----:B------:R2:W-:Y:S01]  /*1e50*/  @P0 STG.E desc[UR14][R12.64+0x20], R25 ;  /* 0x000020190c000986 */ /* 0x0005e2000c10190e */
[----:B------:R-:W-:Y:S09]  /*1e60*/  @!P1 BRA `(.L_x_28) ;  /* 0x0000000000049947 */ /* 0x000ff20003800000 */
[----:B------:R3:W5:Y:S02]  /*1e70*/  LDG.E.LTC128B R58, desc[UR14][R22.64+0x20] ;  /* 0x0000200e163a7981 */ /* 0x000764000c1e1920 */
.L_x_28:
[----:B------:R-:W-:Y:S05]  /*1e80*/  BSYNC B1 ;  /* 0x0000000000017941 */ /* 0x000fea0003800000 */
.L_x_27:
[----:B--2--5:R-:W-:Y:S01]  /*1e90*/  FMUL R12, R58, R7 ;  /* 0x000000073a0c7220 */ /* 0x024fe20000400000 */
[----:B---3--:R-:W-:-:S03]  /*1ea0*/  IADD3 R22, P0, R18, UR9, RZ ;  /* 0x0000000912167c10 */ /* 0x008fc6000ff1e0ff */
[----:B------:R-:W-:Y:S01]  /*1eb0*/  FFMA R57, R27, R6, R12 ;  /* 0x000000061b397223 */ /* 0x000fe2000000000c */
[----:B------:R-:W-:-:S04]  /*1ec0*/  IADD3.X R23, R19, UR10, RZ, P0, !PT ;  /* 0x0000000a13177c10 */ /* 0x000fc800087fe4ff */
[----:B------:R2:W-:Y:S04]  /*1ed0*/  @P1 STG.E desc[UR14][R20.64+0x20], R57 ;  /* 0x0000203914001986 */ /* 0x0005e8000c10190e */
[----:B------:R-:W3:Y:S01]  /*1ee0*/  @P4 LDG.E.LTC128B R58, desc[UR14][R22.64] ;  /* 0x0000000e163a4981 */ /* 0x000ee2000c1e1920 */
[C---:B------:R-:W-:Y:S01]  /*1ef0*/  IMAD.SHL.U32 R59, R62.reuse, 0x20, RZ ;  /* 0x000000203e3b7824 */ /* 0x040fe200078e00ff */
[----:B------:R-:W-:Y:S01]  /*1f00*/  SHF.L.U64.HI R13, R62, 0x5, R63 ;  /* 0x000000053e0d7819 */ /* 0x000fe2000001023f */
[----:B------:R-:W-:Y:S01]  /*1f10*/  BSSY B1, `(.L_x_29) ;  /* 0x000000c000017945 */ /* 0x000fe20003800000 */
[----:B------:R-:W-:Y:S02]  /*1f20*/  ISETP.GT.AND P0, PT, R10, 0x9, PT ;  /* 0x000000090a00780c */ /* 0x000fe40003f04270 */
[----:B------:R-:W-:-:S02]  /*1f30*/  IADD3 R24, P5, R59, R14, RZ ;  /* 0x0000000e3b187210 */ /* 0x000fc40007fbe0ff */
[----:B------:R-:W-:-:S03]  /*1f40*/  ISETP.GT.AND P1, PT, R9, RZ, P0 ;  /* 0x000000ff0900720c */ /* 0x000fc60000724270 */
[----:B------:R-:W-:Y:S01]  /*1f50*/  IMAD.X R25, R13, 0x1, R15, P5 ;  /* 0x000000010d197824 */ /* 0x000fe200028e060f */
[----:B------:R-:W-:-:S04]  /*1f60*/  IADD3 R26, P5, R16, UR9, RZ ;  /* 0x00000009101a7c10 */ /* 0x000fc8000ffbe0ff */
[----:B------:R-:W-:Y:S01]  /*1f70*/  IADD3.X R27, R17, UR10, RZ, P5, !PT ;  /* 0x0000000a111b7c10 */ /* 0x000fe2000affe4ff */
[----:B---3--:R-:W-:-:S04]  /*1f80*/  FMUL R11, R58, R7 ;  /* 0x000000073a0b7220 */ /* 0x008fc80000400000 */
[----:B------:R-:W-:-:S05]  /*1f90*/  FFMA R11, R28, R6, R11 ;  /* 0x000000061c0b7223 */ /* 0x000fca000000000b */
[----:B------:R2:W-:Y:S01]  /*1fa0*/  @P4 STG.E desc[UR14][R24.64], R11 ;  /* 0x0000000b18004986 */ /* 0x0005e2000c10190e */
[----:B------:R-:W-:Y:S05]  /*1fb0*/  @!P1 BRA `(.L_x_30) ;  /* 0x0000000000049947 */ /* 0x000fea0003800000 */
[----:B------:R3:W5:Y:S02]  /*1fc0*/  LDG.E.LTC128B R58, desc[UR14][R26.64] ;  /* 0x0000000e1a3a7981 */ /* 0x000764000c1e1920 */
.L_x_30:
[----:B------:R-:W-:Y:S05]  /*1fd0*/  BSYNC B1 ;  /* 0x0000000000017941 */ /* 0x000fea0003800000 */
.L_x_29:
[----:B------:R-:W-:Y:S01]  /*1fe0*/  UIADD3 UR7, UP0, UR9, 0x20, URZ ;  /* 0x0000002009077890 */ /* 0x000fe2000ff1e03f */
[----:B------:R-:W-:Y:S01]  /*1ff0*/  ISETP.GT.AND P2, PT, R9, 0x8, P2 ;  /* 0x000000080900780c */ /* 0x000fe20001744270 */
[----:B-----5:R-:W-:Y:S01]  /*2000*/  FMUL R12, R58, R7 ;  /* 0x000000073a0c7220 */ /* 0x020fe20000400000 */
[----:B------:R-:W-:Y:S01]  /*2010*/  IADD3 R56, P4, R59, R20, RZ ;  /* 0x000000143b387210 */ /* 0x000fe20007f9e0ff */
[----:B------:R-:W-:Y:S02]  /*2020*/  UIADD3.X UR8, URZ, UR10, URZ, UP0, !UPT ;  /* 0x0000000a3f087290 */ /* 0x000fe400087fe43f */
[----:B------:R-:W-:Y:S01]  /*2030*/  IADD3 R18, P5, R18, UR7, RZ ;  /* 0x0000000712127c10 */ /* 0x000fe2000ffbe0ff */
[----:B-1----:R-:W-:Y:S01]  /*2040*/  FFMA R61, R29, R6, R12 ;  /* 0x000000061d3d7223 */ /* 0x002fe2000000000c */
[----:B--2---:R-:W-:Y:S02]  /*2050*/  IMAD.X R57, R13, 0x1, R21, P4 ;  /* 0x000000010d397824 */ /* 0x004fe400020e0615 */
[----:B------:R-:W-:-:S03]  /*2060*/  IADD3.X R19, R19, UR8, RZ, P5, !PT ;  /* 0x0000000813137c10 */ /* 0x000fc6000affe4ff */
[----:B------:R1:W-:Y:S04]  /*2070*/  @P1 STG.E desc[UR14][R56.64], R61 ;  /* 0x0000003d38001986 */ /* 0x0003e8000c10190e */
[----:B------:R-:W2:Y:S01]  /*2080*/  @P2 LDG.E.LTC128B R58, desc[UR14][R18.64] ;  /* 0x0000000e123a2981 */ /* 0x000ea2000c1e1920 */
[----:B------:R-:W-:Y:S01]  /*2090*/  IADD3 R12, P1, R59, 0x20, RZ ;  /* 0x000000203b0c7810 */ /* 0x000fe20007f3e0ff */
[----:B------:R-:W-:Y:S01]  /*20a0*/  BSSY B1, `(.L_x_31) ;  /* 0x000000c000017945 */ /* 0x000fe20003800000 */
[----:B------:R-:W-:Y:S02]  /*20b0*/  ISETP.GT.AND P4, PT, R9, 0x8, P0 ;  /* 0x000000080900780c */ /* 0x000fe40000784270 */
[----:B------:R-:W-:Y:S01]  /*20c0*/  IADD3 R14, P5, R12, R14, RZ ;  /* 0x0000000e0c0e7210 */ /* 0x000fe20007fbe0ff */
[----:B------:R-:W-:Y:S01]  /*20d0*/  IMAD.X R11, RZ, RZ, R13, P1 ;  /* 0x000000ffff0b7224 */ /* 0x000fe200008e060d */
[----:B0-----:R-:W-:-:S03]  /*20e0*/  IADD3 R16, P0, R16, UR7, RZ ;  /* 0x0000000710107c10 */ /* 0x001fc6000ff1e0ff */
[----:B------:R-:W-:Y:S01]  /*20f0*/  IMAD.X R15, R11, 0x1, R15, P5 ;  /* 0x000000010b0f7824 */ /* 0x000fe200028e060f */
[----:B------:R-:W-:Y:S01]  /*2100*/  IADD3.X R17, R17, UR8, RZ, P0, !PT ;  /* 0x0000000811117c10 */ /* 0x000fe200087fe4ff */
[----:B--2---:R-:W-:-:S04]  /*2110*/  FMUL R29, R58, R7 ;  /* 0x000000073a1d7220 */ /* 0x004fc80000400000 */
[----:B------:R-:W-:-:S05]  /*2120*/  FFMA R29, R30, R6, R29 ;  /* 0x000000061e1d7223 */ /* 0x000fca000000001d */
[----:B------:R1:W-:Y:S01]  /*2130*/  @P2 STG.E desc[UR14][R14.64], R29 ;  /* 0x0000001d0e002986 */ /* 0x0003e2000c10190e */
[----:B------:R-:W-:Y:S05]  /*2140*/  @!P4 BRA `(.L_x_32) ;  /* 0x000000000004c947 */ /* 0x000fea0003800000 */
[----:B------:R0:W5:Y:S02]  /*2150*/  LDG.E.LTC128B R58, desc[UR14][R16.64] ;  /* 0x0000000e103a7981 */ /* 0x000164000c1e1920 */
.L_x_32:
[----:B------:R-:W-:Y:S05]  /*2160*/  BSYNC B1 ;  /* 0x0000000000017941 */ /* 0x000fea0003800000 */
.L_x_31:
[----:B-1----:R-:W-:Y:S01]  /*2170*/  IADD3 R14, P2, R12, R20, RZ ;  /* 0x000000140c0e7210 */ /* 0x002fe20007f5e0ff */
[----:B0----5:R-:W-:Y:S01]  /*2180*/  FMUL R16, R58, R7 ;  /* 0x000000073a107220 */ /* 0x021fe20000400000 */
[C---:B------:R-:W-:Y:S01]  /*2190*/  ISETP.GT.AND P1, PT, R10.reuse, 0x10, PT ;  /* 0x000000100a00780c */ /* 0x040fe20003f24270 */
[----:B------:R-:W-:Y:S01]  /*21a0*/  BSSY B1, `(.L_x_33) ;  /* 0x000000b000017945 */ /* 0x000fe20003800000 */
[----:B------:R-:W-:Y:S01]  /*21b0*/  ISETP.GT.AND P0, PT, R10, 0x11, PT ;  /* 0x000000110a00780c */ /* 0x000fe20003f04270 */
[----:B------:R-:W-:Y:S01]  /*21c0*/  FFMA R31, R31, R6, R16 ;  /* 0x000000061f1f7223 */ /* 0x000fe20000000010 */
[----:B------:R-:W-:Y:S01]  /*21d0*/  IMAD.X R15, R11, 0x1, R21, P2 ;  /* 0x000000010b0f7824 */ /* 0x000fe200010e0615 */
[----:B------:R-:W-:Y:S02]  /*21e0*/  ISETP.GT.AND P5, PT, R9, RZ, P1 ;  /* 0x000000ff0900720c */ /* 0x000fe40000fa4270 */
[----:B------:R-:W-:Y:S02]  /*21f0*/  IADD3 R16, P2, R22, UR9, RZ ;  /* 0x0000000916107c10 */ /* 0x000fe4000ff5e0ff */
[----:B------:R0:W-:Y:S01]  /*2200*/  @P4 STG.E desc[UR14][R14.64], R31 ;  /* 0x0000001f0e004986 */ /* 0x0001e2000c10190e */
[----:B------:R-:W-:-:S02]  /*2210*/  IADD3 R18, P6, R24, R59, RZ ;  /* 0x0000003b18127210 */ /* 0x000fc40007fde0ff */
[----:B------:R-:W-:-:S06]  /*2220*/  IADD3.X R17, R23, UR10, RZ, P2, !PT ;  /* 0x0000000a17117c10 */ /* 0x000fcc00097fe4ff */
[----:B------:R-:W-:Y:S05]  /*2230*/  @!P5 BRA `(.L_x_34) ;  /* 0x000000000004d947 */ /* 0x000fea0003800000 */
[----:B------:R1:W5:Y:S02]  /*2240*/  LDG.E.LTC128B R58, desc[UR14][R16.64] ;  /* 0x0000000e103a7981 */ /* 0x000364000c1e1920 */
.L_x_34:
[----:B------:R-:W-:Y:S05]  /*2250*/  BSYNC B1 ;  /* 0x0000000000017941 */ /* 0x000fea0003800000 */
.L_x_33:
[----:B0----5:R-:W-:Y:S01]  /*2260*/  FMUL R15, R58, R7 ;  /* 0x000000073a0f7220 */ /* 0x021fe20000400000 */
[----:B------:R-:W-:Y:S01]  /*2270*/  IMAD.X R19, R25, 0x1, R13, P6 ;  /* 0x0000000119137824 */ /* 0x000fe200030e060d */
[----:B------:R-:W-:Y:S01]  /*2280*/  ISETP.GT.AND P2, PT, R9, RZ, P0 ;  /* 0x000000ff0900720c */ /* 0x000fe20000744270 */
[----:B------:R-:W-:Y:S01]  /*2290*/  BSSY B1, `(.L_x_35) ;  /* 0x0000008000017945 */ /* 0x000fe20003800000 */
[----:B------:R-:W-:Y:S01]  /*22a0*/  FFMA R21, R32, R6, R15 ;  /* 0x0000000620157223 */ /* 0x000fe2000000000f */
[----:B------:R-:W-:Y:S02]  /*22b0*/  IADD3 R14, P6, R26, UR9, RZ ;  /* 0x000000091a0e7c10 */ /* 0x000fe4000ffde0ff */
[----:B------:R-:W-:Y:S02]  /*22c0*/  IADD3 R20, P4, R56, R59, RZ ;  /* 0x0000003b38147210 */ /* 0x000fe40007f9e0ff */
[----:B------:R0:W-:Y:S01]  /*22d0*/  @P5 STG.E desc[UR14][R18.64], R21 ;  /* 0x0000001512005986 */ /* 0x0001e2000c10190e */
[----:B------:R-:W-:-:S05]  /*22e0*/  IADD3.X R15, R27, UR10, RZ, P6, !PT ;  /* 0x0000000a1b0f7c10 */ /* 0x000fca000b7fe4ff */
[----:B------:R-:W-:Y:S05]  /*22f0*/  @!P2 BRA `(.L_x_36) ;  /* 0x000000000004a947 */ /* 0x000fea0003800000 */
[----:B------:R2:W5:Y:S02]  /*2300*/  LDG.E.LTC128B R58, desc[UR14][R14.64] ;  /* 0x0000000e0e3a7981 */ /* 0x000564000c1e1920 */
.L_x_36:
[----:B------:R-:W-:Y:S05]  /*2310*/  BSYNC B1 ;  /* 0x0000000000017941 */ /* 0x000fea0003800000 */
.L_x_35:
[----:B-----5:R-:W-:Y:S01]  /*2320*/  FMUL R28, R58, R7 ;  /* 0x000000073a1c7220 */ /* 0x020fe20000400000 */
[----:B0-----:R-:W-:Y:S01]  /*2330*/  IMAD.X R21, R57, 0x1, R13, P4 ;  /* 0x0000000139157824 */ /* 0x001fe200020e060d */
[----:B------:R-:W-:Y:S01]  /*2340*/  ISETP.GT.AND P1, PT, R9, 0x8, P1 ;  /* 0x000000080900780c */ /* 0x000fe20000f24270 */
        /* <DEDUP_REMOVED lines=8> */
.L_x_38:
[----:B------:R-:W-:Y:S05]  /*23d0*/  BSYNC B1 ;  /* 0x0000000000017941 */ /* 0x000fea0003800000 */
.L_x_37:
[----:B----45:R-:W-:Y:S01]  /*23e0*/  FMUL R23, R58, R7 ;  /* 0x000000073a177220 */ /* 0x030fe20000400000 */
[----:B------:R-:W-:Y:S01]  /*23f0*/  IMAD.X R29, R11, 0x1, R25, P5 ;  /* 0x000000010b1d7824 */ /* 0x000fe200028e0619 */
[----:B------:R-:W-:Y:S01]  /*2400*/  ISETP.GT.AND P2, PT, R9, 0x8, P0 ;  /* 0x000000080900780c */ /* 0x000fe20000744270 */
[----:B------:R-:W-:Y:S01]  /*2410*/  BSSY B1, `(.L_x_39) ;  /* 0x0000007000017945 */ /* 0x000fe20003800000 */
[----:B------:R-:W-:Y:S01]  /*2420*/  FFMA R25, R34, R6, R23 ;  /* 0x0000000622197223 */ /* 0x000fe20000000017 */
[----:B------:R-:W-:-:S04]  /*2430*/  IADD3 R22, P0, R26, UR7, RZ ;  /* 0x000000071a167c10 */ /* 0x000fc8000ff1e0ff */
[----:B------:R4:W-:Y:S01]  /*2440*/  @P1 STG.E desc[UR14][R28.64], R25 ;  /* 0x000000191c001986 */ /* 0x0009e2000c10190e */
[----:B------:R-:W-:-:S05]  /*2450*/  IADD3.X R23, R27, UR8, RZ, P0, !PT ;  /* 0x000000081b177c10 */ /* 0x000fca00087fe4ff */
[----:B------:R-:W-:Y:S05]  /*2460*/  @!P2 BRA `(.L_x_40) ;  /* 0x000000000004a947 */ /* 0x000fea0003800000 */
[----:B------:R0:W5:Y:S02]  /*2470*/  LDG.E.LTC128B R58, desc[UR14][R22.64] ;  /* 0x0000000e163a7981 */ /* 0x000164000c1e1920 */
.L_x_40:
[----:B------:R-:W-:Y:S05]  /*2480*/  BSYNC B1 ;  /* 0x0000000000017941 */ /* 0x000fea0003800000 */
.L_x_39:
[----:B0-----:R-:W-:Y:S01]  /*2490*/  IADD3 R22, P5, R12, R56, RZ ;  /* 0x000000380c167210 */ /* 0x001fe20007fbe0ff */
[----:B-----5:R-:W-:Y:S01]  /*24a0*/  FMUL R24, R58, R7 ;  /* 0x000000073a187220 */ /* 0x020fe20000400000 */
        /* <DEDUP_REMOVED lines=8> */
[----:B---3--:R-:W-:-:S02]  /*2530*/  IADD3 R26, P5, R18, R59, RZ ;  /* 0x0000003b121a7210 */ /* 0x008fc40007fbe0ff */
[----:B----4-:R-:W-:-:S06]  /*2540*/  IADD3.X R25, R17, UR10, RZ, P6, !PT ;  /* 0x0000000a11197c10 */ /* 0x010fcc000b7fe4ff */
[----:B------:R-:W-:Y:S05]  /*2550*/  @!P4 BRA `(.L_x_42) ;  /* 0x000000000004c947 */ /* 0x000fea0003800000 */
[----:B------:R3:W5:Y:S02]  /*2560*/  LDG.E.LTC128B R58, desc[UR14][R24.64] ;  /* 0x0000000e183a7981 */ /* 0x000764000c1e1920 */
.L_x_42:
[----:B------:R-:W-:Y:S05]  /*2570*/  BSYNC B1 ;  /* 0x0000000000017941 */ /* 0x000fea0003800000 */
.L_x_41:
        /* <DEDUP_REMOVED lines=11> */
.L_x_44:
[----:B------:R-:W-:Y:S05]  /*2630*/  BSYNC B1 ;  /* 0x0000000000017941 */ /* 0x000fea0003800000 */
.L_x_43:
[----:B-----5:R-:W-:Y:S01]  /*2640*/  FMUL R30, R58, R7 ;  /* 0x000000073a1e7220 */ /* 0x020fe20000400000 */
[----:B0-----:R-:W-:Y:S01]  /*2650*/  IMAD.X R29, R21, 0x1, R13, P5 ;  /* 0x00000001151d7824 */ /* 0x001fe200028e060d */
[----:B------:R-:W-:Y:S01]  /*2660*/  ISETP.GT.AND P1, PT, R9, 0x8, P1 ;  /* 0x000000080900780c */ /* 0x000fe20000f24270 */
[----:B------:R-:W-:Y:S01]  /*2670*/  BSSY B1, `(.L_x_45) ;  /* 0x0000008000017945 */ /* 0x000fe20003800000 */
[----:B------:R-:W-:Y:S01]  /*2680*/  FFMA R37, R37, R6, R30 ;  /* 0x0000000625257223 */ /* 0x000fe2000000001e */
[----:B-1----:R-:W-:Y:S02]  /*2690*/  IADD3 R16, P4, R16, UR7, RZ ;  /* 0x0000000710107c10 */ /* 0x002fe4000ff9e0ff */
[----:B------:R-:W-:Y:S02]  /*26a0*/  IADD3 R30, P5, R18, R12, RZ ;  /* 0x0000000c121e7210 */ /* 0x000fe40007fbe0ff */
[----:B------:R0:W-:Y:S01]  /*26b0*/  @P2 STG.E desc[UR14][R28.64], R37 ;  /* 0x000000251c002986 */ /* 0x0001e2000c10190e */
[----:B------:R-:W-:-:S05]  /*26c0*/  IADD3.X R17, R17, UR8, RZ, P4, !PT ;  /* 0x0000000811117c10 */ /* 0x000fca000a7fe4ff */
[----:B------:R-:W-:Y:S05]  /*26d0*/  @!P1 BRA `(.L_x_46) ;  /* 0x0000000000049947 */ /* 0x000fea0003800000 */
[----:B------:R1:W5:Y:S02]  /*26e0*/  LDG.E.LTC128B R58, desc[UR14][R16.64] ;  /* 0x0000000e103a7981 */ /* 0x000364000c1e1920 */
.L_x_46:
[----:B------:R-:W-:Y:S05]  /*26f0*/  BSYNC B1 ;  /* 0x0000000000017941 */ /* 0x000fea0003800000 */
.L_x_45:
[----:B-1---5:R-:W-:Y:S01]  /*2700*/  FMUL R17, R58, R7 ;  /* 0x000000073a117220 */ /* 0x022fe20000400000 */
[----:B------:R-:W-:Y:S01]  /*2710*/  IMAD.X R31, R19, 0x1, R11, P5 ;  /* 0x00000001131f7824 */ /* 0x000fe200028e060b */
[----:B------:R-:W-:Y:S01]  /*2720*/  ISETP.GT.AND P2, PT, R9, 0x8, P0 ;  /* 0x000000080900780c */ /* 0x000fe20000744270 */
[----:B------:R-:W-:Y:S01]  /*2730*/  BSSY B1, `(.L_x_47) ;  /* 0x0000007000017945 */ /* 0x000fe20003800000 */
[----:B------:R-:W-:Y:S01]  /*2740*/  FFMA R17, R38, R6, R17 ;  /* 0x0000000626117223 */ /* 0x000fe20000000011 */
[----:B--2---:R-:W-:-:S04]  /*2750*/  IADD3 R14, P0, R14, UR7, RZ ;  /* 0x000000070e0e7c10 */ /* 0x004fc8000ff1e0ff */
[----:B------:R1:W-:Y:S01]  /*2760*/  @P1 STG.E desc[UR14][R30.64], R17 ;  /* 0x000000111e001986 */ /* 0x0003e2000c10190e */
[----:B------:R-:W-:-:S05]  /*2770*/  IADD3.X R15, R15, UR8, RZ, P0, !PT ;  /* 0x000000080f0f7c10 */ /* 0x000fca00087fe4ff */
[----:B------:R-:W-:Y:S05]  /*2780*/  @!P2 BRA `(.L_x_48) ;  /* 0x000000000004a947 */ /* 0x000fea0003800000 */
[----:B------:R2:W5:Y:S02]  /*2790*/  LDG.E.LTC128B R58, desc[UR14][R14.64] ;  /* 0x0000000e0e3a7981 */ /* 0x000564000c1e1920 */
.L_x_48:
[----:B------:R-:W-:Y:S05]  /*27a0*/  BSYNC B1 ;  /* 0x0000000000017941 */ /* 0x000fea0003800000 */
.L_x_47:
[----:B--2---:R-:W-:Y:S01]  /*27b0*/  IADD3 R14, P5, R20, R12, RZ ;  /* 0x0000000c140e7210 */ /* 0x004fe20007fbe0ff */
        /* <DEDUP_REMOVED lines=10> */
[----:B-1----:R-:W-:-:S06]  /*2860*/  IADD3.X R17, R25, UR10, RZ, P6, !PT ;  /* 0x0000000a19117c10 */ /* 0x002fcc000b7fe4ff */
[----:B------:R-:W-:Y:S05]  /*2870*/  @!P4 BRA `(.L_x_50) ;  /* 0x000000000004c947 */ /* 0x000fea0003800000 */
[----:B------:R1:W5:Y:S02]  /*2880*/  LDG.E.LTC128B R58, desc[UR14][R16.64] ;  /* 0x0000000e103a7981 */ /* 0x000364000c1e1920 */
.L_x_50:
[----:B------:R-:W-:Y:S05]  /*2890*/  BSYNC B1 ;  /* 0x0000000000017941 */ /* 0x000fea0003800000 */
.L_x_49:
[----:B--2--5:R-:W-:Y:S01]  /*28a0*/  FMUL R15, R58, R7 ;  /* 0x000000073a0f7220 */ /* 0x024fe20000400000 */
        /* <DEDUP_REMOVED lines=10> */
.L_x_52:
[----:B------:R-:W-:Y:S05]  /*2950*/  BSYNC B1 ;  /* 0x0000000000017941 */ /* 0x000fea0003800000 */
.L_x_51:
[----:B-----5:R-:W-:Y:S01]  /*2960*/  FMUL R30, R58, R7 ;  /* 0x000000073a1e7220 */ /* 0x020fe20000400000 */
[----:B--2---:R-:W-:Y:S01]  /*2970*/  IMAD.X R21, R29, 0x1, R13, P5 ;  /* 0x000000011d157824 */ /* 0x004fe200028e060d */
[----:B------:R-:W-:Y:S01]  /*2980*/  ISETP.GT.AND P1, PT, R9, 0x8, P1 ;  /* 0x000000080900780c */ /* 0x000fe20000f24270 */
[----:B------:R-:W-:Y:S01]  /*2990*/  BSSY B1, `(.L_x_53) ;  /* 0x0000008000017945 */ /* 0x000fe20003800000 */
[----:B------:R-:W-:Y:S01]  /*29a0*/  FFMA R41, R41, R6, R30 ;  /* 0x0000000629297223 */ /* 0x000fe2000000001e */
[----:B---3--:R-:W-:Y:S02]  /*29b0*/  IADD3 R24, P4, R24, UR7, RZ ;  /* 0x0000000718187c10 */ /* 0x008fe4000ff9e0ff */
[----:B------:R-:W-:Y:S02]  /*29c0*/  IADD3 R30, P5, R26, R12, RZ ;  /* 0x0000000c1a1e7210 */ /* 0x000fe40007fbe0ff */
[----:B------:R2:W-:Y:S01]  /*29d0*/  @P2 STG.E desc[UR14][R20.64], R41 ;  /* 0x0000002914002986 */ /* 0x0005e2000c10190e */
[----:B------:R-:W-:-:S05]  /*29e0*/  IADD3.X R25, R25, UR8, RZ, P4, !PT ;  /* 0x0000000819197c10 */ /* 0x000fca000a7fe4ff */
[----:B------:R-:W-:Y:S05]  /*29f0*/  @!P1 BRA `(.L_x_54) ;  /* 0x0000000000049947 */ /* 0x000fea0003800000 */
[----:B------:R3:W5:Y:S02]  /*2a00*/  LDG.E.LTC128B R58, desc[UR14][R24.64] ;  /* 0x0000000e183a7981 */ /* 0x000764000c1e1920 */
.L_x_54:
[----:B------:R-:W-:Y:S05]  /*2a10*/  BSYNC B1 ;  /* 0x0000000000017941 */ /* 0x000fea0003800000 */
.L_x_53:
[----:B---3-5:R-:W-:Y:S01]  /*2a20*/  FMUL R25, R58, R7 ;  /* 0x000000073a197220 */ /* 0x028fe20000400000 */
[----:B------:R-:W-:Y:S01]  /*2a30*/  IMAD.X R31, R27, 0x1, R11, P5 ;  /* 0x000000011b1f7824 */ /* 0x000fe200028e060b */
[----:B------:R-:W-:Y:S01]  /*2a40*/  ISETP.GT.AND P2, PT, R9, 0x8, P0 ;  /* 0x000000080900780c */ /* 0x000fe20000744270 */
[----:B------:R-:W-:Y:S01]  /*2a50*/  BSSY B1, `(.L_x_55) ;  /* 0x0000007000017945 */ /* 0x000fe20003800000 */
[----:B------:R-:W-:Y:S01]  /*2a60*/  FFMA R25, R42, R6, R25 ;  /* 0x000000062a197223 */ /* 0x000fe20000000019 */
[----:B----4-:R-:W-:-:S04]  /*2a70*/  IADD3 R22, P0, R22, UR7, RZ ;  /* 0x0000000716167c10 */ /* 0x010fc8000ff1e0ff */
[----:B------:R3:W-:Y:S01]  /*2a80*/  @P1 STG.E desc[UR14][R30.64], R25 ;  /* 0x000000191e001986 */ /* 0x0007e2000c10190e */
[----:B------:R-:W-:-:S05]  /*2a90*/  IADD3.X R23, R23, UR8, RZ, P0, !PT ;  /* 0x0000000817177c10 */ /* 0x000fca00087fe4ff */
[----:B------:R-:W-:Y:S05]  /*2aa0*/  @!P2 BRA `(.L_x_56) ;  /* 0x000000000004a947 */ /* 0x000fea0003800000 */
[----:B------:R4:W5:Y:S02]  /*2ab0*/  LDG.E.LTC128B R58, desc[UR14][R22.64] ;  /* 0x0000000e163a7981 */ /* 0x000964000c1e1920 */
.L_x_56:
[----:B------:R-:W-:Y:S05]  /*2ac0*/  BSYNC B1 ;  /* 0x0000000000017941 */ /* 0x000fea0003800000 */
.L_x_55:
[----:B----4-:R-:W-:Y:S01]  /*2ad0*/  IADD3 R22, P5, R28, R12, RZ ;  /* 0x0000000c1c167210 */ /* 0x010fe20007fbe0ff */
        /* <DEDUP_REMOVED lines=10> */
[----:B---3--:R-:W-:-:S06]  /*2b80*/  IADD3.X R25, R17, UR10, RZ, P6, !PT ;  /* 0x0000000a11197c10 */ /* 0x008fcc000b7fe4ff */
[----:B------:R-:W-:Y:S05]  /*2b90*/  @!P4 BRA `(.L_x_58) ;  /* 0x000000000004c947 */ /* 0x000fea0003800000 */
[----:B------:R3:W5:Y:S02]  /*2ba0*/  LDG.E.LTC128B R58, desc[UR14][R24.64] ;  /* 0x0000000e183a7981 */ /* 0x000764000c1e1920 */
.L_x_58:
[----:B------:R-:W-:Y:S05]  /*2bb0*/  BSYNC B1 ;  /* 0x0000000000017941 */ /* 0x000fea0003800000 */
.L_x_57:
[----:B----45:R-:W-:Y:S01]  /*2bc0*/  FMUL R23, R58, R7 ;  /* 0x000000073a177220 */ /* 0x030fe20000400000 */
[----:B------:R-:W-:Y:S01]  /*2bd0*/  IMAD.X R27, R19, 0x1, R13, P5 ;  /* 0x00000001131b7824 */ /* 0x000fe200028e060d */
[----:B------:R-:W-:Y:S01]  /*2be0*/  ISETP.GT.AND P2, PT, R9, RZ, P0 ;  /* 0x000000ff0900720c */ /* 0x000fe20000744270 */
[----:B------:R-:W-:Y:S01]  /*2bf0*/  BSSY B1, `(.L_x_59) ;  /* 0x0000008000017945 */ /* 0x000fe20003800000 */
[----:B0-----:R-:W-:Y:S01]  /*2c00*/  FFMA R29, R44, R6, R23 ;  /* 0x000000062c1d7223 */ /* 0x001fe20000000017 */
[----:B------:R-:W-:Y:S02]  /*2c10*/  IADD3 R22, P6, R14, UR9, RZ ;  /* 0x000000090e167c10 */ /* 0x000fe4000ffde0ff */
[----:B------:R-:W-:Y:S02]  /*2c20*/  IADD3 R28, P5, R20, R59, RZ ;  /* 0x0000003b141c7210 */ /* 0x000fe40007fbe0ff */
[----:B------:R0:W-:Y:S01]  /*2c30*/  @P4 STG.E desc[UR14][R26.64], R29 ;  /* 0x0000001d1a004986 */ /* 0x0001e2000c10190e */
[----:B------:R-:W-:-:S05]  /*2c40*/  IADD3.X R23, R15, UR10, RZ, P6, !PT ;  /* 0x0000000a0f177c10 */ /* 0x000fca000b7fe4ff */
[----:B------:R-:W-:Y:S05]  /*2c50*/  @!P2 BRA `(.L_x_60) ;  /* 0x000000000004a947 */ /* 0x000fea0003800000 */
[----:B------:R4:W5:Y:S02]  /*2c60*/  LDG.E.LTC128B R58, desc[UR14][R22.64] ;  /* 0x0000000e163a7981 */ /* 0x000964000c1e1920 */
.L_x_60:
[----:B------:R-:W-:Y:S05]  /*2c70*/  BSYNC B1 ;  /* 0x0000000000017941 */ /* 0x000fea0003800000 */
.L_x_59:
        /* <DEDUP_REMOVED lines=11> */
.L_x_62:
[----:B------:R-:W-:Y:S05]  /*2d30*/  BSYNC B1 ;  /* 0x0000000000017941 */ /* 0x000fea0003800000 */
.L_x_61:
[----:B-1---5:R-:W-:Y:S01]  /*2d40*/  FMUL R17, R58, R7 ;  /* 0x000000073a117220 */ /* 0x022fe20000400000 */
        /* <DEDUP_REMOVED lines=9> */
.L_x_64:
[----:B------:R-:W-:Y:S05]  /*2de0*/  BSYNC B1 ;  /* 0x0000000000017941 */ /* 0x000fea0003800000 */
.L_x_63:
        /* <DEDUP_REMOVED lines=14> */
.L_x_66:
[----:B------:R-:W-:Y:S05]  /*2ed0*/  BSYNC B1 ;  /* 0x0000000000017941 */ /* 0x000fea0003800000 */
.L_x_65:
[----:B0----5:R-:W-:Y:S01]  /*2ee0*/  FMUL R15, R58, R7 ;  /* 0x000000073a0f7220 */ /* 0x021fe20000400000 */
[----:B------:R-:W-:Y:S01]  /*2ef0*/  IMAD.X R19, R27, 0x1, R13, P6 ;  /* 0x000000011b137824 */ /* 0x000fe200030e060d */
[----:B------:R-:W-:Y:S01]  /*2f00*/  ISETP.GT.AND P2, PT, R9, RZ, P1 ;  /* 0x000000ff0900720c */ /* 0x000fe20000f44270 */
[----:B------:R-:W-:Y:S01]  /*2f10*/  BSSY B1, `(.L_x_67) ;  /* 0x0000007000017945 */ /* 0x000fe20003800000 */
[----:B------:R-:W-:Y:S01]  /*2f20*/  FFMA R15, R48, R6, R15 ;  /* 0x00000006300f7223 */ /* 0x000fe2000000000f */
[----:B------:R-:W-:-:S04]  /*2f30*/  IADD3 R32, P0, R22, UR9, RZ ;  /* 0x0000000916207c10 */ /* 0x000fc8000ff1e0ff */
[----:B------:R0:W-:Y:S01]  /*2f40*/  @P5 STG.E desc[UR14][R18.64], R15 ;  /* 0x0000000f12005986 */ /* 0x0001e2000c10190e */
[----:B------:R-:W-:-:S05]  /*2f50*/  IADD3.X R33, R23, UR10, RZ, P0, !PT ;  /* 0x0000000a17217c10 */ /* 0x000fca00087fe4ff */
[----:B------:R-:W-:Y:S05]  /*2f60*/  @!P2 BRA `(.L_x_68) ;  /* 0x000000000004a947 */ /* 0x000fea0003800000 */
[----:B------:R0:W5:Y:S02]  /*2f70*/  LDG.E.LTC128B R58, desc[UR14][R32.64] ;  /* 0x0000000e203a7981 */ /* 0x000164000c1e1920 */
.L_x_68:
[----:B------:R-:W-:Y:S05]  /*2f80*/  BSYNC B1 ;  /* 0x0000000000017941 */ /* 0x000fea0003800000 */
.L_x_67:
[----:B------:R-:W-:Y:S01]  /*2f90*/  IADD3 R14, P5, R28, R59, RZ ;  /* 0x0000003b1c0e7210 */ /* 0x000fe20007fbe0ff */
[----:B--2--5:R-:W-:Y:S01]  /*2fa0*/  FMUL R20, R58, R7 ;  /* 0x000000073a147220 */ /* 0x024fe20000400000 */
[----:B------:R-:W-:Y:S01]  /*2fb0*/  ISETP.GT.AND P4, PT, R9, 0x8, P4 ;  /* 0x000000080900780c */ /* 0x000fe20002784270 */
[----:B------:R-:W-:Y:S01]  /*2fc0*/  BSSY B1, `(.L_x_69) ;  /* 0x000000a000017945 */ /* 0x000fe20003800000 */
[----:B------:R-:W-:Y:S01]  /*2fd0*/  ISETP.GT.AND P0, PT, R10, 0x38, PT ;  /* 0x000000380a00780c */ /* 0x000fe20003f04270 */
[----:B------:R-:W-:Y:S01]  /*2fe0*/  FFMA R49, R49, R6, R20 ;  /* 0x0000000631317223 */ /* 0x000fe20000000014 */
[----:B0-----:R-:W-:Y:S01]  /*2ff0*/  IMAD.X R15, R29, 0x1, R13, P5 ;  /* 0x000000011d0f7824 */ /* 0x001fe200028e060d */
[----:B------:R-:W-:Y:S02]  /*3000*/  IADD3 R20, P6, R24, UR7, RZ ;  /* 0x0000000718147c10 */ /* 0x000fe4000ffde0ff */
[----:B------:R-:W-:Y:S02]  /*3010*/  IADD3 R30, P5, R26, R12, RZ ;  /* 0x0000000c1a1e7210 */ /* 0x000fe40007fbe0ff */
[----:B------:R0:W-:Y:S01]  /*3020*/  @P2 STG.E desc[UR14][R14.64], R49 ;  /* 0x000000310e002986 */ /* 0x0001e2000c10190e */
[----:B------:R-:W-:-:S03]  /*3030*/  IADD3.X R21, R25, UR8, RZ, P6, !PT ;  /* 0x0000000819157c10 */ /* 0x000fc6000b7fe4ff */
[----:B------:R-:W-:Y:S07]  /*3040*/  @!P4 BRA `(.L_x_70) ;  /* 0x000000000004c947 */ /* 0x000fee0003800000 */
[----:B------:R2:W5:Y:S02]  /*3050*/  LDG.E.LTC128B R58, desc[UR14][R20.64] ;  /* 0x0000000e143a7981 */ /* 0x000564000c1e1920 */
.L_x_70:
[----:B------:R-:W-:Y:S05]  /*3060*/  BSYNC B1 ;  /* 0x0000000000017941 */ /* 0x000fea0003800000 */
.L_x_69:
[----:B--2--5:R-:W-:Y:S01]  /*3070*/  FMUL R21, R58, R7 ;  /* 0x000000073a157220 */ /* 0x024fe20000400000 */
[----:B------:R-:W-:Y:S01]  /*3080*/  IMAD.X R31, R27, 0x1, R11, P5 ;  /* 0x000000011b1f7824 */ /* 0x000fe200028e060b */
[----:B------:R-:W-:Y:S01]  /*3090*/  ISETP.GT.AND P1, PT, R9, 0x8, P1 ;  /* 0x000000080900780c */ /* 0x000fe20000f24270 */
[----:B------:R-:W-:Y:S01]  /*30a0*/  BSSY B1, `(.L_x_71) ;  /* 0x0000008000017945 */ /* 0x000fe20003800000 */
[----:B---3--:R-:W-:Y:S01]  /*30b0*/  FFMA R25, R50, R6, R21 ;  /* 0x0000000632197223 */ /* 0x008fe20000000015 */
[----:B------:R-:W-:Y:S02]  /*30c0*/  IADD3 R20, P5, R22, UR7, RZ ;  /* 0x0000000716147c10 */ /* 0x000fe4000ffbe0ff */
[----:B------:R-:W-:Y:S02]  /*30d0*/  ISETP.GT.AND P2, PT, R10, 0x39, PT ;  /* 0x000000390a00780c */ /* 0x000fe40003f44270 */
[----:B------:R2:W-:Y:S01]  /*30e0*/  @P4 STG.E desc[UR14][R30.64], R25 ;  /* 0x000000191e004986 */ /* 0x0005e2000c10190e */
[----:B------:R-:W-:-:S05]  /*30f0*/  IADD3.X R21, R23, UR8, RZ, P5, !PT ;  /* 0x0000000817157c10 */ /* 0x000fca000affe4ff */
[----:B------:R-:W-:Y:S05]  /*3100*/  @!P1 BRA `(.L_x_72) ;  /* 0x0000000000049947 */ /* 0x000fea0003800000 */
[----:B------:R3:W5:Y:S02]  /*3110*/  LDG.E.LTC128B R58, desc[UR14][R20.64] ;  /* 0x0000000e143a7981 */ /* 0x000764000c1e1920 */
.L_x_72:
[----:B------:R-:W-:Y:S05]  /*3120*/  BSYNC B1 ;  /* 0x0000000000017941 */ /* 0x000fea0003800000 */
.L_x_71:
[----:B---3--:R-:W-:Y:S01]  /*3130*/  IADD3 R20, P6, R28, R12, RZ ;  /* 0x0000000c1c147210 */ /* 0x008fe20007fde0ff */
[----:B-----5:R-:W-:Y:S01]  /*3140*/  FMUL R10, R58, R7 ;  /* 0x000000073a0a7220 */ /* 0x020fe20000400000 */
[----:B------:R-:W-:Y:S01]  /*3150*/  ISETP.GT.AND P4, PT, R9, RZ, P0 ;  /* 0x000000ff0900720c */ /* 0x000fe20000784270 */
[----:B------:R-:W-:Y:S01]  /*3160*/  BSSY B1, `(.L_x_73) ;  /* 0x0000009000017945 */ /* 0x000fe20003800000 */
[----:B----4-:R-:W-:Y:S01]  /*3170*/  IADD3 R22, P5, R18, R59, RZ ;  /* 0x0000003b12167210 */ /* 0x010fe20007fbe0ff */
[----:B------:R-:W-:Y:S02]  /*3180*/  IMAD.X R21, R29, 0x1, R11, P6 ;  /* 0x000000011d157824 */ /* 0x000fe400030e060b */
[----:B------:R-:W-:-:S05]  /*3190*/  FFMA R51, R51, R6, R10 ;  /* 0x0000000633337223 */ /* 0x000fca000000000a */
[----:B------:R3:W-:Y:S03]  /*31a0*/  @P1 STG.E desc[UR14][R20.64], R51 ;  /* 0x0000003314001986 */ /* 0x0007e6000c10190e */
[----:B------:R-:W-:Y:S05]  /*31b0*/  @!P4 BRA `(.L_x_74) ;  /* 0x00000000000cc947 */ /* 0x000fea0003800000 */
[----:B---3--:R-:W-:-:S04]  /*31c0*/  IADD3 R20, P1, R16, UR9, RZ ;  /* 0x0000000910147c10 */ /* 0x008fc8000ff3e0ff */
[----:B------:R-:W-:-:S05]  /*31d0*/  IADD3.X R21, R17, UR10, RZ, P1, !PT ;  /* 0x0000000a11157c10 */ /* 0x000fca0008ffe4ff */
[----:B------:R4:W5:Y:S04]  /*31e0*/  LDG.E.LTC128B R58, desc[UR14][R20.64] ;  /* 0x0000000e143a7981 */ /* 0x000968000c1e1920 */
.L_x_74:
[----:B------:R-:W-:Y:S05]  /*31f0*/  BSYNC B1 ;  /* 0x0000000000017941 */ /* 0x000fea0003800000 */
.L_x_73:
[----:B---345:R-:W-:Y:S01]  /*3200*/  FMUL R21, R58, R7 ;  /* 0x000000073a157220 */ /* 0x038fe20000400000 */
[----:B------:R-:W-:Y:S01]  /*3210*/  IMAD.X R23, R19, 0x1, R13, P5 ;  /* 0x0000000113177824 */ /* 0x000fe200028e060d */
[----:B------:R-:W-:Y:S01]  /*3220*/  ISETP.GT.AND P1, PT, R9, RZ, P2 ;  /* 0x000000ff0900720c */ /* 0x000fe20001724270 */
[----:B------:R-:W-:Y:S01]  /*3230*/  BSSY B1, `(.L_x_75) ;  /* 0x0000008000017945 */ /* 0x000fe20003800000 */
[----:B--2---:R-:W-:Y:S01]  /*3240*/  FFMA R25, R52, R6, R21 ;  /* 0x0000000634197223 */ /* 0x004fe20000000015 */
[----:B------:R-:W-:Y:S02]  /*3250*/  IADD3 R20, P6, R32, UR9, RZ ;  /* 0x0000000920147c10 */ /* 0x000fe4000ffde0ff */
[----:B------:R-:W-:Y:S02]  /*3260*/  IADD3 R24, P5, R14, R59, RZ ;  /* 0x0000003b0e187210 */ /* 0x000fe40007fbe0ff */
[----:B------:R2:W-:Y:S01]  /*3270*/  @P4 STG.E desc[UR14][R22.64], R25 ;  /* 0x0000001916004986 */ /* 0x0005e2000c10190e */
[----:B------:R-:W-:-:S05]  /*3280*/  IADD3.X R21, R33, UR10, RZ, P6, !PT ;  /* 0x0000000a21157c10 */ /* 0x000fca000b7fe4ff */
[----:B------:R-:W-:Y:S05]  /*3290*/  @!P1 BRA `(.L_x_76) ;  /* 0x0000000000049947 */ /* 0x000fea0003800000 */
[----:B------:R3:W5:Y:S02]  /*32a0*/  LDG.E.LTC128B R58, desc[UR14][R20.64] ;  /* 0x0000000e143a7981 */ /* 0x000764000c1e1920 */
.L_x_76:
[----:B------:R-:W-:Y:S05]  /*32b0*/  BSYNC B1 ;  /* 0x0000000000017941 */ /* 0x000fea0003800000 */
.L_x_75:
[----:B-----5:R-:W-:Y:S01]  /*32c0*/  FMUL R10, R58, R7 ;  /* 0x000000073a0a7220 */ /* 0x020fe20000400000 */
[----:B--2---:R-:W-:Y:S01]  /*32d0*/  IMAD.X R25, R15, 0x1, R13, P5 ;  /* 0x000000010f197824 */ /* 0x004fe200028e060d */
[----:B------:R-:W-:Y:S01]  /*32e0*/  ISETP.GT.AND P0, PT, R9, 0x8, P0 ;  /* 0x000000080900780c */ /* 0x000fe20000704270 */
[----:B------:R-:W-:Y:S01]  /*32f0*/  BSSY B1, `(.L_x_77) ;  /* 0x0000008000017945 */ /* 0x000fe20003800000 */
[----:B------:R-:W-:Y:S01]  /*3300*/  FFMA R53, R53, R6, R10 ;  /* 0x0000000635357223 */ /* 0x000fe2000000000a */
[----:B-1----:R-:W-:Y:S02]  /*3310*/  IADD3 R16, P4, R16, UR7, RZ ;  /* 0x0000000710107c10 */ /* 0x002fe4000ff9e0ff */
[----:B---3--:R-:W-:Y:S02]  /*3320*/  IADD3 R20, P5, R18, R12, RZ ;  /* 0x0000000c12147210 */ /* 0x008fe40007fbe0ff */
[----:B------:R1:W-:Y:S01]  /*3330*/  @P1 STG.E desc[UR14][R24.64], R53 ;  /* 0x0000003518001986 */ /* 0x0003e2000c10190e */
[----:B------:R-:W-:-:S05]  /*3340*/  IADD3.X R17, R17, UR8, RZ, P4, !PT ;  /* 0x0000000811117c10 */ /* 0x000fca000a7fe4ff */
[----:B------:R-:W-:Y:S05]  /*3350*/  @!P0 BRA `(.L_x_78) ;  /* 0x0000000000048947 */ /* 0x000fea0003800000 */
[----:B------:R2:W5:Y:S02]  /*3360*/  LDG.E.LTC128B R58, desc[UR14][R16.64] ;  /* 0x0000000e103a7981 */ /* 0x000564000c1e1920 */
.L_x_78:
[----:B------:R-:W-:Y:S05]  /*3370*/  BSYNC B1 ;  /* 0x0000000000017941 */ /* 0x000fea0003800000 */
.L_x_77:
[----:B------:R-:W-:Y:S01]  /*3380*/  ISETP.GT.AND P2, PT, R9, 0x8, P2 ;  /* 0x000000080900780c */ /* 0x000fe20001744270 */
[----:B-----5:R-:W-:Y:S01]  /*3390*/  FMUL R13, R58, R7 ;  /* 0x000000073a0d7220 */ /* 0x020fe20000400000 */
[----:B------:R-:W-:Y:S01]  /*33a0*/  IMAD.X R21, R19, 0x1, R11, P5 ;  /* 0x0000000113157824 */ /* 0x000fe200028e060b */
[----:B------:R-:W-:Y:S02]  /*33b0*/  BSSY B1, `(.L_x_79) ;  /* 0x0000007000017945 */ /* 0x000fe40003800000 */
[----:B------:R-:W-:-:S05]  /*33c0*/  FFMA R13, R54, R6, R13 ;  /* 0x00000006360d7223 */ /* 0x000fca000000000d */
[----:B------:R3:W-:Y:S01]  /*33d0*/  @P0 STG.E desc[UR14][R20.64], R13 ;  /* 0x0000000d14000986 */ /* 0x0007e2000c10190e */
[----:B--2---:R-:W-:-:S04]  /*33e0*/  IADD3 R16, P0, R32, UR7, RZ ;  /* 0x0000000720107c10 */ /* 0x004fc8000ff1e0ff */
[----:B------:R-:W-:Y:S01]  /*33f0*/  IADD3.X R17, R33, UR8, RZ, P0, !PT ;  /* 0x0000000821117c10 */ /* 0x000fe200087fe4ff */
[----:B------:R-:W-:Y:S08]  /*3400*/  @!P2 BRA `(.L_x_80) ;  /* 0x000000000004a947 */ /* 0x000ff00003800000 */
[----:B------:R2:W5:Y:S02]  /*3410*/  LDG.E.LTC128B R58, desc[UR14][R16.64] ;  /* 0x0000000e103a7981 */ /* 0x000564000c1e1920 */
.L_x_80:
[----:B------:R-:W-:Y:S05]  /*3420*/  BSYNC B1 ;  /* 0x0000000000017941 */ /* 0x000fea0003800000 */
.L_x_79:
[----:B------:R-:W-:Y:S05]  /*3430*/  @!P2 BRA `(.L_x_81) ;  /* 0x0000000800d4a947 */ /* 0x000fea0003800000 */
[----:B------:R-:W-:Y:S01]  /*3440*/  IADD3 R12, P0, R14, R12, RZ ;  /* 0x0000000c0e0c7210 */ /* 0x000fe20007f1e0ff */
[----:B-----5:R-:W-:-:S04]  /*3450*/  FMUL R58, R58, R7 ;  /* 0x000000073a3a7220 */ /* 0x020fc80000400000 */
[----:B---3--:R-:W-:Y:S02]  /*3460*/  IMAD.X R13, R15, 0x1, R11, P0 ;  /* 0x000000010f0d7824 */ /* 0x008fe400000e060b */
[----:B------:R-:W-:-:S05]  /*3470*/  FFMA R55, R55, R6, R58 ;  /* 0x0000000637377223 */ /* 0x000fca000000003a */
[----:B------:R4:W-:Y:S01]  /*3480*/  STG.E desc[UR14][R12.64], R55 ;  /* 0x000000370c007986 */ /* 0x0009e2000c10190e */
[----:B------:R-:W-:Y:S05]  /*3490*/  BRA `(.L_x_81) ;  /* 0x0000000800bc7947 */ /* 0x000fea0003800000 */
.L_x_22:
[----:B------:R-:W-:Y:S01]  /*34a0*/  ULDC.64 UR8, c[0x0][0x6c0] ;  /* 0x0001b00000087ab9 */ /* 0x000fe20000000a00 */
[----:B------:R-:W-:Y:S01]  /*34b0*/  ISETP.GT.AND P2, PT, R10, 0x1, PT ;  /* 0x000000010a00780c */ /* 0x000fe20003f44270 */
[-C--:B--2---:R-:W-:Y:S01]  /*34c0*/  FMUL R11, R24, R6.reuse ;  /* 0x00000006180b7220 */ /* 0x084fe20000400000 */
[----:B------:R-:W-:Y:S01]  /*34d0*/  LEA R12, P1, R22, UR8, 0x2 ;  /* 0x00000008160c7c11 */ /* 0x000fe2000f8210ff */
[-C--:B------:R-:W-:Y:S01]  /*34e0*/  FMUL R25, R25, R6.reuse ;  /* 0x0000000619197220 */ /* 0x080fe20000400000 */
[C---:B------:R-:W-:Y:S01]  /*34f0*/  ISETP.GT.AND P4, PT, R9.reuse, RZ, P2 ;  /* 0x000000ff0900720c */ /* 0x040fe20001784270 */
[----:B------:R-:W-:Y:S01]  /*3500*/  IMAD.SHL.U32 R59, R62, 0x20, RZ ;  /* 0x000000203e3b7824 */ /* 0x000fe200078e00ff */
[----:B------:R-:W-:Y:S01]  /*3510*/  LEA.HI.X R13, R22, UR9, R67, 0x2, P1 ;  /* 0x00000009160d7c11 */ /* 0x000fe200088f1443 */
[-C--:B------:R-:W-:Y:S01]  /*3520*/  FMUL R19, R26, R6.reuse ;  /* 0x000000061a137220 */ /* 0x080fe20000400000 */
[----:B------:R-:W-:Y:S01]  /*3530*/  ISETP.GT.AND P1, PT, R9, 0x8, P0 ;  /* 0x000000080900780c */ /* 0x000fe20000724270 */
[----:B------:R-:W-:Y:S01]  /*3540*/  FMUL R27, R27, R6 ;  /* 0x000000061b1b7220 */ /* 0x000fe20000400000 */
[----:B------:R-:W-:Y:S01]  /*3550*/  ISETP.GT.AND P0, PT, R10, 0x8, PT ;  /* 0x000000080a00780c */ /* 0x000fe20003f04270 */
[----:B------:R0:W-:Y:S01]  /*3560*/  @P5 STG.E desc[UR14][R12.64], R11 ;  /* 0x0000000b0c005986 */ /* 0x0001e2000c10190e */
[C---:B------:R-:W-:Y:S01]  /*3570*/  LEA R14, P5, R62.reuse, R12, 0x2 ;  /* 0x0000000c3e0e7211 */ /* 0x040fe200078a10ff */
[-C--:B------:R-:W-:Y:S01]  /*3580*/  FMUL R29, R29, R6.reuse ;  /* 0x000000061d1d7220 */ /* 0x080fe20000400000 */
[----:B------:R-:W-:Y:S01]  /*3590*/  ISETP.GT.AND P2, PT, R9, 0x8, P2 ;  /* 0x000000080900780c */ /* 0x000fe20001744270 */
[-C--:B------:R-:W-:Y:S01]  /*35a0*/  FMUL R31, R31, R6.reuse ;  /* 0x000000061f1f7220 */ /* 0x080fe20000400000 */
[C-C-:B------:R-:W-:Y:S01]  /*35b0*/  LEA.HI.X R15, R62.reuse, R13, R63.reuse, 0x2, P5 ;  /* 0x0000000d3e0f7211 */ /* 0x140fe200028f143f */
[-C--:B------:R-:W-:Y:S01]  /*35c0*/  FMUL R33, R33, R6.reuse ;  /* 0x0000000621217220 */ /* 0x080fe20000400000 */
[----:B------:R-:W-:Y:S01]  /*35d0*/  SHF.L.U64.HI R57, R62, 0x5, R63 ;  /* 0x000000053e397819 */ /* 0x000fe2000001023f */
[----:B------:R-:W-:Y:S01]  /*35e0*/  FMUL R35, R35, R6 ;  /* 0x0000000623237220 */ /* 0x000fe20000400000 */
[----:B------:R-:W-:Y:S01]  /*35f0*/  ISETP.GT.AND P5, PT, R9, RZ, P0 ;  /* 0x000000ff0900720c */ /* 0x000fe200007a4270 */
[----:B------:R1:W-:Y:S01]  /*3600*/  @P4 STG.E desc[UR14][R14.64], R25 ;  /* 0x000000190e004986 */ /* 0x0003e2000c10190e */
[C---:B------:R-:W-:Y:S01]  /*3610*/  IADD3 R16, P4, R59.reuse, R12, RZ ;  /* 0x0000000c3b107210 */ /* 0x040fe20007f9e0ff */
[----:B0-----:R-:W-:Y:S01]  /*3620*/  FMUL R11, R28, R6 ;  /* 0x000000061c0b7220 */ /* 0x001fe20000400000 */
[----:B------:R-:W-:Y:S01]  /*3630*/  IADD3 R18, P6, R59, R14, RZ ;  /* 0x0000000e3b127210 */ /* 0x000fe20007fde0ff */
[----:B------:R0:W-:Y:S01]  /*3640*/  @P1 STG.E desc[UR14][R12.64+0x20], R19 ;  /* 0x000020130c001986 */ /* 0x0001e2000c10190e */
[----:B------:R-:W-:Y:S01]  /*3650*/  ISETP.GT.AND P1, PT, R10, 0x9, PT ;  /* 0x000000090a00780c */ /* 0x000fe20003f24270 */
[----:B------:R-:W-:Y:S01]  /*3660*/  IMAD.X R17, R57, 0x1, R13, P4 ;  /* 0x0000000139117824 */ /* 0x000fe200020e060d */
[C---:B------:R-:W-:Y:S01]  /*3670*/  ISETP.GT.AND P0, PT, R9.reuse, 0x8, P0 ;  /* 0x000000080900780c */ /* 0x040fe20000704270 */
[----:B------:R2:W-:Y:S01]  /*3680*/  @P2 STG.E desc[UR14][R14.64+0x20], R27 ;  /* 0x0000201b0e002986 */ /* 0x0005e2000c10190e */
[----:B------:R-:W-:Y:S01]  /*3690*/  ISETP.GT.AND P4, PT, R9, RZ, P1 ;  /* 0x000000ff0900720c */ /* 0x000fe20000f84270 */
[-C--:B------:R-:W-:Y:S01]  /*36a0*/  FMUL R37, R37, R6.reuse ;  /* 0x0000000625257220 */ /* 0x080fe20000400000 */
[----:B------:R-:W-:Y:S01]  /*36b0*/  IADD3 R61, P2, R59, 0x20, RZ ;  /* 0x000000203b3d7810 */ /* 0x000fe20007f5e0ff */
[----:B------:R3:W-:Y:S01]  /*36c0*/  @P5 STG.E desc[UR14][R16.64], R11 ;  /* 0x0000000b10005986 */ /* 0x0007e2000c10190e */
[----:B------:R-:W-:Y:S01]  /*36d0*/  ISETP.GT.AND P1, PT, R9, 0x8, P1 ;  /* 0x000000080900780c */ /* 0x000fe20000f24270 */
[-C--:B-1----:R-:W-:Y:S01]  /*36e0*/  FMUL R25, R30, R6.reuse ;  /* 0x000000061e197220 */ /* 0x082fe20000400000 */
[----:B------:R-:W-:Y:S01]  /*36f0*/  FMUL R39, R39, R6 ;  /* 0x0000000627277220 */ /* 0x000fe20000400000 */
[----:B0-----:R-:W-:Y:S01]  /*3700*/  IADD3 R12, P5, R61, R12, RZ ;  /* 0x0000000c3d0c7210 */ /* 0x001fe20007fbe0ff */
[----:B------:R-:W-:Y:S01]  /*3710*/  IMAD.X R19, R57, 0x1, R15, P6 ;  /* 0x0000000139137824 */ /* 0x000fe200030e060f */
[----:B------:R-:W-:Y:S01]  /*3720*/  IADD3 R20, P6, R59, R16, RZ ;  /* 0x000000103b147210 */ /* 0x000fe20007fde0ff */
[----:B------:R-:W-:Y:S01]  /*3730*/  IMAD.X R63, RZ, RZ, R57, P2 ;  /* 0x000000ffff3f7224 */ /* 0x000fe200010e0639 */
[----:B------:R-:W-:Y:S01]  /*3740*/  ISETP.GT.AND P2, PT, R10, 0x10, PT ;  /* 0x000000100a00780c */ /* 0x000fe20003f44270 */
[----:B------:R-:W-:Y:S01]  /*3750*/  FMUL R41, R41, R6 ;  /* 0x0000000629297220 */ /* 0x000fe20000400000 */
[----:B------:R-:W-:Y:S01]  /*3760*/  @P4 STG.E desc[UR14][R18.64], R29 ;  /* 0x0000001d12004986 */ /* 0x000fe2000c10190e */
[----:B------:R-:W-:Y:S01]  /*3770*/  IMAD.X R13, R63, 0x1, R13, P5 ;  /* 0x000000013f0d7824 */ /* 0x000fe200028e060d */
[----:B--2---:R-:W-:Y:S01]  /*3780*/  IADD3 R14, P4, R61, R14, RZ ;  /* 0x0000000e3d0e7210 */ /* 0x004fe20007f9e0ff */
[----:B---3--:R-:W-:Y:S01]  /*3790*/  FMUL R11, R32, R6 ;  /* 0x00000006200b7220 */ /* 0x008fe20000400000 */
[----:B------:R-:W-:Y:S01]  /*37a0*/  ISETP.GT.AND P5, PT, R9, RZ, P2 ;  /* 0x000000ff0900720c */ /* 0x000fe200017a4270 */
[----:B------:R-:W-:Y:S01]  /*37b0*/  IMAD.X R21, R57, 0x1, R17, P6 ;  /* 0x0000000139157824 */ /* 0x000fe200030e0611 */
[----:B------:R0:W-:Y:S01]  /*37c0*/  @P0 STG.E desc[UR14][R12.64], R25 ;  /* 0x000000190c000986 */ /* 0x0001e2000c10190e */
[----:B------:R-:W-:Y:S01]  /*37d0*/  ISETP.GT.AND P0, PT, R10, 0x11, PT ;  /* 0x000000110a00780c */ /* 0x000fe20003f04270 */
[----:B------:R-:W-:-:S02]  /*37e0*/  IMAD.X R15, R63, 0x1, R15, P4 ;  /* 0x000000013f0f7824 */ /* 0x000fc400020e060f */
[-C--:B------:R-:W-:Y:S01]  /*37f0*/  FMUL R43, R43, R6.reuse ;  /* 0x000000062b2b7220 */ /* 0x080fe20000400000 */
[-C--:B------:R-:W-:Y:S01]  /*3800*/  FMUL R45, R45, R6.reuse ;  /* 0x000000062d2d7220 */ /* 0x080fe20000400000 */
[----:B------:R-:W-:Y:S01]  /*3810*/  ISETP.GT.AND P4, PT, R9, RZ, P0 ;  /* 0x000000ff0900720c */ /* 0x000fe20000784270 */
[-C--:B------:R-:W-:Y:S01]  /*3820*/  FMUL R47, R47, R6.reuse ;  /* 0x000000062f2f7220 */ /* 0x080fe20000400000 */
[----:B------:R1:W-:Y:S01]  /*3830*/  @P1 STG.E desc[UR14][R14.64], R31 ;  /* 0x0000001f0e001986 */ /* 0x0003e2000c10190e */
[----:B------:R-:W-:Y:S01]  /*3840*/  ISETP.GT.AND P1, PT, R9, 0x8, P2 ;  /* 0x000000080900780c */ /* 0x000fe20001724270 */
[----:B------:R-:W-:Y:S01]  /*3850*/  FMUL R27, R48, R6 ;  /* 0x00000006301b7220 */ /* 0x000fe20000400000 */
[----:B------:R-:W-:Y:S01]  /*3860*/  IADD3 R22, P2, R59, R18, RZ ;  /* 0x000000123b167210 */ /* 0x000fe20007f5e0ff */
[----:B------:R2:W-:Y:S01]  /*3870*/  @P5 STG.E desc[UR14][R20.64], R11 ;  /* 0x0000000b14005986 */ /* 0x0005e2000c10190e */
[----:B0-----:R-:W-:Y:S01]  /*3880*/  IADD3 R12, P5, R61, R16, RZ ;  /* 0x000000103d0c7210 */ /* 0x001fe20007fbe0ff */
[----:B------:R-:W-:Y:S01]  /*3890*/  FMUL R25, R34, R6 ;  /* 0x0000000622197220 */ /* 0x000fe20000400000 */
[----:B------:R-:W-:Y:S01]  /*38a0*/  ISETP.GT.AND P0, PT, R9, 0x8, P0 ;  /* 0x000000080900780c */ /* 0x000fe20000704270 */
[----:B------:R-:W-:Y:S01]  /*38b0*/  IMAD.X R23, R57, 0x1, R19, P2 ;  /* 0x0000000139177824 */ /* 0x000fe200010e0613 */
[C---:B------:R-:W-:Y:S01]  /*38c0*/  ISETP.GT.AND P2, PT, R10.reuse, 0x18, PT ;  /* 0x000000180a00780c */ /* 0x040fe20003f44270 */
[----:B------:R-:W-:Y:S01]  /*38d0*/  IMAD.X R13, R63, 0x1, R17, P5 ;  /* 0x000000013f0d7824 */ /* 0x000fe200028e0611 */
[----:B------:R-:W-:Y:S01]  /*38e0*/  IADD3 R16, P6, R59, R20, RZ ;  /* 0x000000143b107210 */ /* 0x000fe20007fde0ff */
[-C--:B------:R-:W-:Y:S01]  /*38f0*/  FMUL R49, R49, R6.reuse ;  /* 0x0000000631317220 */ /* 0x080fe20000400000 */
[----:B------:R-:W-:Y:S01]  /*3900*/  @P4 STG.E desc[UR14][R22.64], R33 ;  /* 0x0000002116004986 */ /* 0x000fe2000c10190e */
[----:B------:R-:W-:Y:S01]  /*3910*/  ISETP.GT.AND P5, PT, R9, RZ, P2 ;  /* 0x000000ff0900720c */ /* 0x000fe200017a4270 */
[----:B------:R-:W-:Y:S01]  /*3920*/  FMUL R51, R51, R6 ;  /* 0x0000000633337220 */ /* 0x000fe20000400000 */
[----:B-1----:R-:W-:Y:S01]  /*3930*/  IADD3 R14, P4, R61, R18, RZ ;  /* 0x000000123d0e7210 */ /* 0x002fe20007f9e0ff */
[----:B------:R0:W-:Y:S01]  /*3940*/  @P1 STG.E desc[UR14][R12.64], R25 ;  /* 0x000000190c001986 */ /* 0x0001e2000c10190e */
[----:B------:R-:W-:Y:S01]  /*3950*/  ISETP.GT.AND P1, PT, R10, 0x19, PT ;  /* 0x000000190a00780c */ /* 0x000fe20003f24270 */
[-C--:B--2---:R-:W-:Y:S01]  /*3960*/  FMUL R11, R36, R6.reuse ;  /* 0x00000006240b7220 */ /* 0x084fe20000400000 */
[----:B------:R-:W-:Y:S01]  /*3970*/  IMAD.X R17, R57, 0x1, R21, P6 ;  /* 0x0000000139117824 */ /* 0x000fe200030e0615 */
[----:B------:R-:W-:Y:S01]  /*3980*/  ISETP.GT.AND P2, PT, R9, 0x8, P2 ;  /* 0x000000080900780c */ /* 0x000fe20001744270 */
[----:B------:R-:W-:Y:S01]  /*3990*/  IMAD.X R15, R63, 0x1, R19, P4 ;  /* 0x000000013f0f7824 */ /* 0x000fe200020e0613 */
[----:B------:R-:W-:Y:S01]  /*39a0*/  ISETP.GT.AND P4, PT, R9, RZ, P1 ;  /* 0x000000ff0900720c */ /* 0x000fe20000f84270 */
[-C--:B------:R-:W-:Y:S01]  /*39b0*/  FMUL R53, R53, R6.reuse ;  /* 0x0000000635357220 */ /* 0x080fe20000400000 */
[----:B------:R-:W-:Y:S01]  /*39c0*/  ISETP.GT.AND P1, PT, R9, 0x8, P1 ;  /* 0x000000080900780c */ /* 0x000fe20000f24270 */
[----:B------:R-:W-:Y:S01]  /*39d0*/  FMUL R55, R55, R6 ;  /* 0x0000000637377220 */ /* 0x000fe20000400000 */
[----:B------:R1:W-:Y:S01]  /*39e0*/  @P0 STG.E desc[UR14][R14.64], R35 ;  /* 0x000000230e000986 */ /* 0x0003e2000c10190e */
[----:B------:R-:W-:Y:S01]  /*39f0*/  IADD3 R18, P0, R59, R22, RZ ;  /* 0x000000163b127210 */ /* 0x000fe20007f1e0ff */
[----:B0-----:R-:W-:-:S02]  /*3a00*/  FMUL R25, R38, R6 ;  /* 0x0000000626197220 */ /* 0x001fc40000400000 */
[----:B------:R0:W-:Y:S01]  /*3a10*/  @P5 STG.E desc[UR14][R16.64], R11 ;  /* 0x0000000b10005986 */ /* 0x0001e2000c10190e */
[----:B------:R-:W-:Y:S01]  /*3a20*/  IADD3 R12, P5, R61, R20, RZ ;  /* 0x000000143d0c7210 */ /* 0x000fe20007fbe0ff */
[----:B------:R-:W-:Y:S01]  /*3a30*/  IMAD.X R19, R57, 0x1, R23, P0 ;  /* 0x0000000139137824 */ /* 0x000fe200000e0617 */
[C---:B------:R-:W-:Y:S02]  /*3a40*/  ISETP.GT.AND P0, PT, R10.reuse, 0x20, PT ;  /* 0x000000200a00780c */ /* 0x040fe40003f04270 */
[----:B------:R-:W-:Y:S01]  /*3a50*/  IADD3 R20, P6, R59, R16, RZ ;  /* 0x000000103b147210 */ /* 0x000fe20007fde0ff */
[----:B------:R-:W-:Y:S01]  /*3a60*/  IMAD.X R13, R63, 0x1, R21, P5 ;  /* 0x000000013f0d7824 */ /* 0x000fe200028e0615 */
[----:B------:R-:W-:Y:S01]  /*3a70*/  @P4 STG.E desc[UR14][R18.64], R37 ;  /* 0x0000002512004986 */ /* 0x000fe2000c10190e */
[----:B-1----:R-:W-:Y:S02]  /*3a80*/  IADD3 R14, P5, R61, R22, RZ ;  /* 0x000000163d0e7210 */ /* 0x002fe40007fbe0ff */
[----:B------:R-:W-:Y:S01]  /*3a90*/  ISETP.GT.AND P4, PT, R9, RZ, P0 ;  /* 0x000000ff0900720c */ /* 0x000fe20000784270 */
[----:B------:R1:W-:Y:S01]  /*3aa0*/  @P2 STG.E desc[UR14][R12.64], R25 ;  /* 0x000000190c002986 */ /* 0x0003e2000c10190e */
[----:B------:R-:W-:Y:S01]  /*3ab0*/  ISETP.GT.AND P2, PT, R10, 0x21, PT ;  /* 0x000000210a00780c */ /* 0x000fe20003f44270 */
[----:B------:R-:W-:-:S02]  /*3ac0*/  IMAD.X R15, R63, 0x1, R23, P5 ;  /* 0x000000013f0f7824 */ /* 0x000fc400028e0617 */
[----:B0-----:R-:W-:Y:S01]  /*3ad0*/  FMUL R11, R40, R6 ;  /* 0x00000006280b7220 */ /* 0x001fe20000400000 */
[----:B------:R-:W-:Y:S01]  /*3ae0*/  IMAD.X R21, R57, 0x1, R17, P6 ;  /* 0x0000000139157824 */ /* 0x000fe200030e0611 */
[----:B------:R-:W-:Y:S01]  /*3af0*/  ISETP.GT.AND P5, PT, R9, RZ, P2 ;  /* 0x000000ff0900720c */ /* 0x000fe200017a4270 */
[----:B------:R0:W-:Y:S01]  /*3b00*/  @P1 STG.E desc[UR14][R14.64], R39 ;  /* 0x000000270e001986 */ /* 0x0001e2000c10190e */
[----:B------:R-:W-:Y:S02]  /*3b10*/  IADD3 R22, P1, R59, R18, RZ ;  /* 0x000000123b167210 */ /* 0x000fe40007f3e0ff */
[----:B------:R-:W-:Y:S02]  /*3b20*/  ISETP.GT.AND P0, PT, R9, 0x8, P0 ;  /* 0x000000080900780c */ /* 0x000fe40000704270 */
[----:B------:R2:W-:Y:S01]  /*3b30*/  @P4 STG.E desc[UR14][R20.64], R11 ;  /* 0x0000000b14004986 */ /* 0x0005e2000c10190e */
[----:B-1----:R-:W-:Y:S01]  /*3b40*/  IADD3 R12, P4, R61, R16, RZ ;  /* 0x000000103d0c7210 */ /* 0x002fe20007f9e0ff */
[----:B------:R-:W-:Y:S01]  /*3b50*/  IMAD.X R23, R57, 0x1, R19, P1 ;  /* 0x0000000139177824 */ /* 0x000fe200008e0613 */
[----:B------:R-:W-:Y:S01]  /*3b60*/  ISETP.GT.AND P2, PT, R9, 0x8, P2 ;  /* 0x000000080900780c */ /* 0x000fe20001744270 */
[----:B------:R-:W-:Y:S01]  /*3b70*/  FMUL R25, R42, R6 ;  /* 0x000000062a197220 */ /* 0x000fe20000400000 */
[----:B------:R-:W-:Y:S01]  /*3b80*/  ISETP.GT.AND P1, PT, R10, 0x28, PT ;  /* 0x000000280a00780c */ /* 0x000fe20003f24270 */
[----:B------:R-:W-:Y:S01]  /*3b90*/  IMAD.X R13, R63, 0x1, R17, P4 ;  /* 0x000000013f0d7824 */ /* 0x000fe200020e0611 */
[----:B------:R-:W-:Y:S01]  /*3ba0*/  @P5 STG.E desc[UR14][R22.64], R41 ;  /* 0x0000002916005986 */ /* 0x000fe2000c10190e */
[----:B0-----:R-:W-:-:S02]  /*3bb0*/  IADD3 R14, P5, R61, R18, RZ ;  /* 0x000000123d0e7210 */ /* 0x001fc40007fbe0ff */
[----:B------:R-:W-:Y:S01]  /*3bc0*/  ISETP.GT.AND P4, PT, R9, RZ, P1 ;  /* 0x000000ff0900720c */ /* 0x000fe20000f84270 */
[----:B------:R0:W-:Y:S01]  /*3bd0*/  @P0 STG.E desc[UR14][R12.64], R25 ;  /* 0x000000190c000986 */ /* 0x0001e2000c10190e */
[----:B------:R-:W-:Y:S01]  /*3be0*/  ISETP.GT.AND P0, PT, R10, 0x29, PT ;  /* 0x000000290a00780c */ /* 0x000fe20003f04270 */
[----:B------:R-:W-:Y:S01]  /*3bf0*/  IMAD.X R15, R63, 0x1, R19, P5 ;  /* 0x000000013f0f7824 */ /* 0x000fe200028e0613 */
[----:B------:R-:W-:Y:S01]  /*3c00*/  IADD3 R16, P6, R59, R20, RZ ;  /* 0x000000143b107210 */ /* 0x000fe20007fde0ff */
[----:B--2---:R-:W-:Y:S01]  /*3c10*/  FMUL R11, R44, R6 ;  /* 0x000000062c0b7220 */ /* 0x004fe20000400000 */
[----:B------:R-:W-:Y:S02]  /*3c20*/  ISETP.GT.AND P5, PT, R9, RZ, P0 ;  /* 0x000000ff0900720c */ /* 0x000fe400007a4270 */
[----:B------:R1:W-:Y:S01]  /*3c30*/  @P2 STG.E desc[UR14][R14.64], R43 ;  /* 0x0000002b0e002986 */ /* 0x0003e2000c10190e */
[----:B------:R-:W-:Y:S01]  /*3c40*/  IMAD.X R17, R57, 0x1, R21, P6 ;  /* 0x0000000139117824 */ /* 0x000fe200030e0615 */
[----:B------:R-:W-:-:S02]  /*3c50*/  IADD3 R18, P2, R59, R22, RZ ;  /* 0x000000163b127210 */ /* 0x000fc40007f5e0ff */
[----:B------:R-:W-:Y:S01]  /*3c60*/  ISETP.GT.AND P1, PT, R9, 0x8, P1 ;  /* 0x000000080900780c */ /* 0x000fe20000f24270 */
[----:B0-----:R-:W-:Y:S01]  /*3c70*/  FMUL R25, R46, R6 ;  /* 0x000000062e197220 */ /* 0x001fe20000400000 */
[----:B------:R-:W-:Y:S01]  /*3c80*/  @P4 STG.E desc[UR14][R16.64], R11 ;  /* 0x0000000b10004986 */ /* 0x000fe2000c10190e */
[----:B------:R-:W-:Y:S01]  /*3c90*/  IADD3 R12, P4, R61, R20, RZ ;  /* 0x000000143d0c7210 */ /* 0x000fe20007f9e0ff */
[----:B------:R-:W-:Y:S01]  /*3ca0*/  IMAD.X R19, R57, 0x1, R23, P2 ;  /* 0x0000000139137824 */ /* 0x000fe200010e0617 */
[----:B------:R-:W-:Y:S02]  /*3cb0*/  ISETP.GT.AND P0, PT, R9, 0x8, P0 ;  /* 0x000000080900780c */ /* 0x000fe40000704270 */
[----:B------:R-:W-:Y:S01]  /*3cc0*/  ISETP.GT.AND P2, PT, R10, 0x30, PT ;  /* 0x000000300a00780c */ /* 0x000fe20003f44270 */
[----:B------:R-:W-:Y:S01]  /*3cd0*/  IMAD.X R13, R63, 0x1, R21, P4 ;  /* 0x000000013f0d7824 */ /* 0x000fe200020e0615 */
[----:B------:R-:W-:Y:S01]  /*3ce0*/  @P5 STG.E desc[UR14][R18.64], R45 ;  /* 0x0000002d12005986 */ /* 0x000fe2000c10190e */
[----:B-1----:R-:W-:-:S02]  /*3cf0*/  IADD3 R14, P5, R61, R22, RZ ;  /* 0x000000163d0e7210 */ /* 0x002fc40007fbe0ff */
[----:B------:R-:W-:Y:S01]  /*3d00*/  ISETP.GT.AND P4, PT, R9, RZ, P2 ;  /* 0x000000ff0900720c */ /* 0x000fe20001784270 */
[----:B------:R0:W-:Y:S01]  /*3d10*/  @P1 STG.E desc[UR14][R12.64], R25 ;  /* 0x000000190c001986 */ /* 0x0001e2000c10190e */
[----:B------:R-:W-:Y:S01]  /*3d20*/  IADD3 R20, P6, R59, R16, RZ ;  /* 0x000000103b147210 */ /* 0x000fe20007fde0ff */
[----:B------:R-:W-:Y:S01]  /*3d30*/  IMAD.X R15, R63, 0x1, R23, P5 ;  /* 0x000000013f0f7824 */ /* 0x000fe200028e0617 */
[----:B------:R-:W-:-:S03]  /*3d40*/  ISETP.GT.AND P1, PT, R10, 0x31, PT ;  /* 0x000000310a00780c */ /* 0x000fc60003f24270 */
[----:B------:R-:W-:Y:S01]  /*3d50*/  IMAD.X R21, R57, 0x1, R17, P6 ;  /* 0x0000000139157824 */ /* 0x000fe200030e0611 */
[C---:B------:R-:W-:Y:S01]  /*3d60*/  ISETP.GT.AND P5, PT, R9.reuse, RZ, P1 ;  /* 0x000000ff0900720c */ /* 0x040fe20000fa4270 */
[----:B------:R1:W-:Y:S01]  /*3d70*/  @P0 STG.E desc[UR14][R14.64], R47 ;  /* 0x0000002f0e000986 */ /* 0x0003e2000c10190e */
[----:B------:R-:W-:Y:S02]  /*3d80*/  ISETP.GT.AND P6, PT, R9, 0x8, P2 ;  /* 0x000000080900780c */ /* 0x000fe400017c4270 */
        /* <DEDUP_REMOVED lines=8> */
[----:B------:R-:W-:-:S02]  /*3e10*/  ISETP.GT.AND P2, PT, R10, 0x39, PT ;  /* 0x000000390a00780c */ /* 0x000fc40003f44270 */
[----:B------:R-:W-:Y:S01]  /*3e20*/  IADD3 R10, P4, R61, R18, RZ ;  /* 0x000000123d0a7210 */ /* 0x000fe20007f9e0ff */
[----:B------:R-:W-:Y:S01]  /*3e30*/  @P5 STG.E desc[UR14][R22.64], R49 ;  /* 0x0000003116005986 */ /* 0x000fe2000c10190e */
[----:B-1----:R-:W-:-:S03]  /*3e40*/  IADD3 R14, P5, R59, R20, RZ ;  /* 0x000000143b0e7210 */ /* 0x002fc60007fbe0ff */
[----:B------:R-:W-:Y:S01]  /*3e50*/  IMAD.X R11, R63, 0x1, R19, P4 ;  /* 0x000000013f0b7824 */ /* 0x000fe200020e0613 */
[----:B------:R-:W-:Y:S01]  /*3e60*/  IADD3 R18, P4, R61, R20, RZ ;  /* 0x000000143d127210 */ /* 0x000fe20007f9e0ff */
[----:B------:R0:W-:Y:S01]  /*3e70*/  @P6 STG.E desc[UR14][R12.64], R25 ;  /* 0x000000190c006986 */ /* 0x0001e2000c10190e */
[--C-:B------:R-:W-:Y:S01]  /*3e80*/  IMAD.X R15, R57, 0x1, R21.reuse, P5 ;  /* 0x00000001390f7824 */ /* 0x100fe200028e0615 */
[----:B------:R-:W-:Y:S02]  /*3e90*/  ISETP.GT.AND P6, PT, R9, RZ, P0 ;  /* 0x000000ff0900720c */ /* 0x000fe400007c4270 */
[----:B------:R-:W-:Y:S01]  /*3ea0*/  IADD3 R16, P5, R59, R22, RZ ;  /* 0x000000163b107210 */ /* 0x000fe20007fbe0ff */
[----:B------:R-:W-:Y:S01]  /*3eb0*/  IMAD.X R19, R63, 0x1, R21, P4 ;  /* 0x000000013f137824 */ /* 0x000fe200020e0615 */
[C---:B------:R-:W-:Y:S01]  /*3ec0*/  ISETP.GT.AND P4, PT, R9.reuse, RZ, P2 ;  /* 0x000000ff0900720c */ /* 0x040fe20001784270 */
[-C--:B--2---:R-:W-:Y:S01]  /*3ed0*/  FMUL R21, R54, R6.reuse ;  /* 0x0000000636157220 */ /* 0x084fe20000400000 */
[----:B------:R-:W-:Y:S01]  /*3ee0*/  ISETP.GT.AND P0, PT, R9, 0x8, P0 ;  /* 0x000000080900780c */ /* 0x000fe20000704270 */
[--C-:B------:R-:W-:Y:S01]  /*3ef0*/  IMAD.X R17, R57, 0x1, R23.reuse, P5 ;  /* 0x0000000139117824 */ /* 0x100fe200028e0617 */
[----:B------:R-:W-:Y:S01]  /*3f00*/  ISETP.GT.AND P2, PT, R9, 0x8, P2 ;  /* 0x000000080900780c */ /* 0x000fe20001744270 */
[----:B------:R-:W-:Y:S01]  /*3f10*/  FMUL R9, R52, R6 ;  /* 0x0000000634097220 */ /* 0x000fe20000400000 */
[----:B0-----:R-:W-:Y:S01]  /*3f20*/  IADD3 R12, P5, R61, R22, RZ ;  /* 0x000000163d0c7210 */ /* 0x001fe20007fbe0ff */
[----:B------:R0:W-:Y:S04]  /*3f30*/  @P1 STG.E desc[UR14][R10.64], R51 ;  /* 0x000000330a001986 */ /* 0x0001e8000c10190e */
[----:B------:R-:W-:Y:S01]  /*3f40*/  IMAD.X R13, R63, 0x1, R23, P5 ;  /* 0x000000013f0d7824 */ /* 0x000fe200028e0617 */
[----:B------:R0:W-:Y:S04]  /*3f50*/  @P6 STG.E desc[UR14][R14.64], R9 ;  /* 0x000000090e006986 */ /* 0x0001e8000c10190e */
[----:B------:R0:W-:Y:S04]  /*3f60*/  @P4 STG.E desc[UR14][R16.64], R53 ;  /* 0x0000003510004986 */ /* 0x0001e8000c10190e */
[----:B------:R0:W-:Y:S04]  /*3f70*/  @P0 STG.E desc[UR14][R18.64], R21 ;  /* 0x0000001512000986 */ /* 0x0001e8000c10190e */
[----:B------:R0:W-:Y:S02]  /*3f80*/  @P2 STG.E desc[UR14][R12.64], R55 ;  /* 0x000000370c002986 */ /* 0x0001e4000c10190e */
.L_x_81:
[----:B------:R-:W-:Y:S05]  /*3f90*/  BSYNC B0 ;  /* 0x0000000000007941 */ /* 0x000fea0003800000 */
.L_x_21:
[----:B------:R-:W-:Y:S01]  /*3fa0*/  ULDC UR8, c[0x0][0xc] ;  /* 0x0000030000087ab9 */ /* 0x000fe20000000800 */
[----:B------:R-:W-:Y:S01]  /*3fb0*/  ULDC UR9, c[0x0][0x10] ;  /* 0x0000040000097ab9 */ /* 0x000fe20000000800 */
[----:B0-----:R-:W0:Y:S01]  /*3fc0*/  LDC R9, c[0x0][0x14] ;  /* 0x00000500ff097b82 */ /* 0x001e220000000800 */
[----:B------:R-:W-:Y:S01]  /*3fd0*/  UIMAD.WIDE.U32 UR8, UR8, UR9, URZ ;  /* 0x00000009080872a5 */ /* 0x000fe2000f8e003f */
[----:B------:R-:W-:Y:S02]  /*3fe0*/  IMAD.MOV.U32 R10, RZ, RZ, R0 ;  /* 0x000000ffff0a7224 */ /* 0x000fe400078e0000 */
[----:B------:R-:W-:Y:S02]  /*3ff0*/  IMAD.MOV.U32 R11, RZ, RZ, R5 ;  /* 0x000000ffff0b7224 */ /* 0x000fe400078e0005 */
[----:B--2---:R-:W-:Y:S02]  /*4000*/  IMAD.MOV.U32 R16, RZ, RZ, -0x1 ;  /* 0xffffffffff107424 */ /* 0x004fe400078e00ff */
[----:B0-----:R-:W-:-:S04]  /*4010*/  IMAD.WIDE.U32 R10, R9, UR8, R10 ;  /* 0x00000008090a7c25 */ /* 0x001fc8000f8e000a */
[----:B------:R-:W-:Y:S01]  /*4020*/  IMAD R5, R9, UR9, RZ ;  /* 0x0000000909057c24 */ /* 0x000fe2000f8e02ff */
[----:B------:R-:W-:Y:S01]  /*4030*/  ULDC.64 UR8, c[0x0][0x750] ;  /* 0x0001d40000087ab9 */ /* 0x000fe20000000a00 */
[----:B------:R-:W-:Y:S01]  /*4040*/  PRMT R9, RZ, 0x7610, R9 ;  /* 0x00007610ff097816 */ /* 0x000fe20000000009 */
[----:B------:R-:W-:Y:S01]  /*4050*/  IMAD.MOV.U32 R0, RZ, RZ, R10 ;  /* 0x000000ffff007224 */ /* 0x000fe200078e000a */
[----:B------:R-:W-:Y:S01]  /*4060*/  ISETP.GE.U32.AND P0, PT, R10, UR8, PT ;  /* 0x000000080a007c0c */ /* 0x000fe2000bf06070 */
[----:B------:R-:W-:Y:S02]  /*4070*/  IMAD.IADD R5, R11, 0x1, R5 ;  /* 0x000000010b057824 */ /* 0x000fe400078e0205 */
[----:B------:R-:W-:-:S03]  /*4080*/  IMAD.MOV.U32 R11, RZ, RZ, -0x1 ;  /* 0xffffffffff0b7424 */ /* 0x000fc600078e00ff */
[----:B------:R-:W-:-:S13]  /*4090*/  ISETP.GE.U32.AND.EX P0, PT, R5, UR9, PT, P0 ;  /* 0x0000000905007c0c */ /* 0x000fda000bf06100 */
[----:B------:R-:W-:Y:S05]  /*40a0*/  @P0 BRA `(.L_x_82) ;  /* 0x00000004006c0947 */ /* 0x000fea0003800000 */
[----:B---3--:R-:W0:Y:S01]  /*40b0*/  S2R R20, SR_CTAID.X ;  /* 0x0000000000147919 */ /* 0x008e220000002500 */
[----:B------:R-:W2:Y:S01]  /*40c0*/  LDC.64 R14, c[0x0][0x728] ;  /* 0x0001ca00ff0e7b82 */ /* 0x000ea20000000a00 */
[----:B------:R-:W-:Y:S01]  /*40d0*/  ULDC UR7, c[0x0][0x150] ;  /* 0x0000540000077ab9 */ /* 0x000fe20000000800 */
[----:B----4-:R-:W-:Y:S01]  /*40e0*/  IMAD.MOV.U32 R12, RZ, RZ, R0 ;  /* 0x000000ffff0c7224 */ /* 0x010fe200078e0000 */
[----:B------:R-:W3:Y:S01]  /*40f0*/  S2R R22, SR_CTAID.Y ;  /* 0x0000000000167919 */ /* 0x000ee20000002600 */
[----:B------:R-:W-:-:S04]  /*4100*/  IMAD.MOV.U32 R13, RZ, RZ, R5 ;  /* 0x000000ffff0d7224 */ /* 0x000fc800078e0005 */
[----:B------:R-:W4:Y:S08]  /*4110*/  LDC R23, c[0x0][0x144] ;  /* 0x00005100ff177b82 */ /* 0x000f300000000800 */
[----:B------:R-:W1:Y:S08]  /*4120*/  LDC R16, c[0x0][0x730] ;  /* 0x0001cc00ff107b82 */ /* 0x000e700000000800 */
[----:B------:R-:W1:Y:S01]  /*4130*/  LDC.64 R18, c[0x0][0x720] ;  /* 0x0001c800ff127b82 */ /* 0x000e620000000a00 */
[----:B--2---:R-:W-:-:S04]  /*4140*/  ISETP.NE.U32.AND P0, PT, R14, RZ, PT ;  /* 0x000000ff0e00720c */ /* 0x004fc80003f05070 */
[----:B------:R-:W-:Y:S02]  /*4150*/  ISETP.NE.AND.EX P0, PT, R15, RZ, PT, P0 ;  /* 0x000000ff0f00720c */ /* 0x000fe40003f05300 */
[----:B0-----:R-:W-:-:S05]  /*4160*/  I2FP.F32.U32 R8, R20 ;  /* 0x0000001400087245 */ /* 0x001fca0000201000 */
[----:B------:R-:W-:-:S04]  /*4170*/  FMUL R8, R8, UR7 ;  /* 0x0000000708087c20 */ /* 0x000fc80008400000 */
[----:B------:R0:W2:Y:S02]  /*4180*/  F2I.U32.TRUNC.NTZ R21, R8 ;  /* 0x0000000800157305 */ /* 0x0000a4000020f000 */
[----:B---34-:R-:W-:Y:S05]  /*4190*/  @!P0 BRA `(.L_x_83) ;  /* 0x0000000000288947 */ /* 0x018fea0003800000 */
[----:B------:R-:W3:Y:S02]  /*41a0*/  LDC R9, c[0x0][0x734] ;  /* 0x0001cd00ff097b82 */ /* 0x000ee40000000800 */
[----:B---3--:R-:W-:-:S05]  /*41b0*/  IADD3 R13, P0, R0, R9, RZ ;  /* 0x00000009000d7210 */ /* 0x008fca0007f1e0ff */
[----:B------:R-:W-:-:S04]  /*41c0*/  IMAD.X R17, RZ, RZ, R5, P0 ;  /* 0x000000ffff117224 */ /* 0x000fc800000e0605 */
[----:B0-----:R-:W-:-:S04]  /*41d0*/  IMAD.WIDE.U32 R8, R17, R14, RZ ;  /* 0x0000000e11087225 */ /* 0x001fc800078e00ff */
[----:B------:R-:W-:-:S04]  /*41e0*/  IMAD.WIDE.U32 R10, P0, R13, R15, R8 ;  /* 0x0000000f0d0a7225 */ /* 0x000fc80007800008 */
[----:B------:R-:W-:-:S04]  /*41f0*/  IMAD.WIDE.U32 R8, R13, R14, RZ ;  /* 0x0000000e0d087225 */ /* 0x000fc800078e00ff */
[----:B------:R-:W-:Y:S01]  /*4200*/  IMAD.X R13, RZ, RZ, RZ, P0 ;  /* 0x000000ffff0d7224 */ /* 0x000fe200000e06ff */
[----:B------:R-:W-:Y:S01]  /*4210*/  IADD3 RZ, P0, R9, R10, RZ ;  /* 0x0000000a09ff7210 */ /* 0x000fe20007f1e0ff */
[----:B------:R-:W-:-:S04]  /*4220*/  IMAD.MOV.U32 R12, RZ, RZ, R11 ;  /* 0x000000ffff0c7224 */ /* 0x000fc800078e000b */
[----:B------:R-:W-:-:S08]  /*4230*/  IMAD.WIDE.U32.X R12, R17, R15, R12, P0 ;  /* 0x0000000f110c7225 */ /* 0x000fd000000e040c */
.L_x_83:
[-CC-:B-1----:R-:W-:Y:S01]  /*4240*/  SHF.R.U64 R17, R12, R16.reuse, R13.reuse ;  /* 0x000000100c117219 */ /* 0x182fe2000000120d */
[----:B------:R-:W1:Y:S01]  /*4250*/  LDC.64 R28, c[0x0][0x740] ;  /* 0x0001d000ff1c7b82 */ /* 0x000e620000000a00 */
[----:B0-----:R-:W-:Y:S01]  /*4260*/  SHF.R.U32.HI R8, RZ, R16, R13 ;  /* 0x00000010ff087219 */ /* 0x001fe2000001160d */
[----:B--2---:R-:W-:Y:S01]  /*4270*/  IMAD.MOV R21, RZ, RZ, -R21 ;  /* 0x000000ffff157224 */ /* 0x004fe200078e0a15 */
[----:B------:R-:W-:Y:S01]  /*4280*/  IADD3 R11, P0, RZ, -R17, RZ ;  /* 0x80000011ff0b7210 */ /* 0x000fe20007f1e0ff */
[----:B------:R-:W-:Y:S01]  /*4290*/  ULDC UR7, c[0x0][0x154] ;  /* 0x0000550000077ab9 */ /* 0x000fe20000000800 */
[----:B------:R-:W-:Y:S02]  /*42a0*/  IMAD.MOV.U32 R13, RZ, RZ, 0x1 ;  /* 0x00000001ff0d7424 */ /* 0x000fe400078e00ff */
[----:B------:R-:W-:Y:S01]  /*42b0*/  IMAD R23, R23, R21, R20 ;  /* 0x0000001517177224 */ /* 0x000fe200078e0214 */
[----:B------:R-:W0:Y:S01]  /*42c0*/  LDC R12, c[0x0][0x718] ;  /* 0x0001c600ff0c7b82 */ /* 0x000e220000000800 */
[----:B------:R-:W-:-:S02]  /*42d0*/  IMAD.X R9, RZ, RZ, ~R8, P0 ;  /* 0x000000ffff097224 */ /* 0x000fc400000e0e08 */
[----:B------:R-:W-:Y:S02]  /*42e0*/  IMAD.MOV.U32 R8, RZ, RZ, R0 ;  /* 0x000000ffff087224 */ /* 0x000fe400078e0000 */
[-C--:B------:R-:W-:Y:S02]  /*42f0*/  IMAD R10, R9, R18.reuse, RZ ;  /* 0x00000012090a7224 */ /* 0x080fe400078e02ff */
[----:B------:R-:W-:Y:S01]  /*4300*/  IMAD.MOV.U32 R9, RZ, RZ, R5 ;  /* 0x000000ffff097224 */ /* 0x000fe200078e0005 */
[----:B------:R-:W2:Y:S01]  /*4310*/  LDC R24, c[0x0][0x708] ;  /* 0x0001c200ff187b82 */ /* 0x000ea20000000800 */
[----:B------:R-:W-:-:S04]  /*4320*/  IMAD.WIDE.U32 R8, R11, R18, R8 ;  /* 0x000000120b087225 */ /* 0x000fc800078e0008 */
[----:B------:R-:W-:-:S03]  /*4330*/  IMAD R11, R11, R19, R10 ;  /* 0x000000130b0b7224 */ /* 0x000fc600078e020a */
[----:B------:R-:W3:Y:S01]  /*4340*/  LDC R26, c[0x0][0x758] ;  /* 0x0001d600ff1a7b82 */ /* 0x000ee20000000800 */
[----:B------:R-:W-:Y:S01]  /*4350*/  I2FP.F32.U32 R10, R22 ;  /* 0x00000016000a7245 */ /* 0x000fe20000201000 */
[----:B------:R-:W-:Y:S01]  /*4360*/  IMAD.IADD R9, R9, 0x1, R11 ;  /* 0x0000000109097824 */ /* 0x000fe200078e020b */
[----:B-1----:R-:W-:Y:S01]  /*4370*/  ISETP.NE.U32.AND P0, PT, R28, RZ, PT ;  /* 0x000000ff1c00720c */ /* 0x002fe20003f05070 */
[----:B------:R-:W-:Y:S02]  /*4380*/  IMAD.MOV.U32 R11, RZ, RZ, -0x1 ;  /* 0xffffffffff0b7424 */ /* 0x000fe400078e00ff */
[----:B------:R-:W-:Y:S02]  /*4390*/  FMUL R10, R10, UR7 ;  /* 0x000000070a0a7c20 */ /* 0x000fe40008400000 */
[----:B------:R-:W1:Y:S01]  /*43a0*/  LDC R21, c[0x0][0x148] ;  /* 0x00005200ff157b82 */ /* 0x000e620000000800 */
[----:B0-----:R-:W-:Y:S01]  /*43b0*/  SHF.R.U64 R16, R8, R12, R9 ;  /* 0x0000000c08107219 */ /* 0x001fe20000001209 */
[----:B------:R0:W4:Y:S01]  /*43c0*/  F2I.U32.TRUNC.NTZ R19, R10 ;  /* 0x0000000a00137305 */ /* 0x000122000020f000 */
[----:B------:R-:W-:-:S02]  /*43d0*/  ISETP.NE.AND.EX P0, PT, R29, RZ, PT, P0 ;  /* 0x000000ff1d00720c */ /* 0x000fc40003f05300 */
[----:B------:R-:W-:-:S03]  /*43e0*/  SHF.R.U32.HI R9, RZ, R12, R9 ;  /* 0x0000000cff097219 */ /* 0x000fc60000011609 */
[----:B------:R-:W0:Y:S01]  /*43f0*/  LDC R20, c[0x0][0x700] ;  /* 0x0001c000ff147b82 */ /* 0x000e220000000800 */
[-CC-:B--2---:R-:W-:Y:S02]  /*4400*/  SHF.R.U64 R14, R16, R24.reuse, R9.reuse ;  /* 0x00000018100e7219 */ /* 0x184fe40000001209 */
[----:B------:R-:W-:-:S05]  /*4410*/  SHF.R.U32.HI R9, RZ, R24, R9 ;  /* 0x00000018ff097219 */ /* 0x000fca0000011609 */
[----:B------:R-:W2:Y:S01]  /*4420*/  LDC R27, c[0x0][0x748] ;  /* 0x0001d200ff1b7b82 */ /* 0x000ea20000000800 */
[-CC-:B---3--:R-:W-:Y:S02]  /*4430*/  SHF.R.U64 R18, R14, R26.reuse, R9.reuse ;  /* 0x0000001a0e127219 */ /* 0x188fe40000001209 */
[-C--:B------:R-:W-:Y:S02]  /*4440*/  SHF.L.U32 R11, R11, R26.reuse, RZ ;  /* 0x0000001a0b0b7219 */ /* 0x080fe400000006ff */
[-C--:B------:R-:W-:Y:S01]  /*4450*/  SHF.R.U32.HI R9, RZ, R26.reuse, R9 ;  /* 0x0000001aff097219 */ /* 0x080fe20000011609 */
[----:B------:R-:W-:Y:S01]  /*4460*/  IMAD.MOV.U32 R8, RZ, RZ, R18 ;  /* 0x000000ffff087224 */ /* 0x000fe200078e0012 */
[----:B------:R-:W-:Y:S01]  /*4470*/  SHF.L.U32 R26, R13, R26, RZ ;  /* 0x0000001a0d1a7219 */ /* 0x000fe200000006ff */
[----:B------:R-:W3:Y:S01]  /*4480*/  LDC R30, c[0x0][0x738] ;  /* 0x0001ce00ff1e7b82 */ /* 0x000ee20000000800 */
[----:B------:R-:W-:-:S07]  /*4490*/  LOP3.LUT R25, RZ, R11, RZ, 0x33, !PT ;  /* 0x0000000bff197212 */ /* 0x000fce00078e33ff */
[----:B------:R-:W0:Y:S01]  /*44a0*/  LDC R31, c[0x0][0x710] ;  /* 0x0001c400ff1f7b82 */ /* 0x000e220000000800 */
[----:B----4-:R-:W-:Y:S05]  /*44b0*/  @!P0 BRA `(.L_x_84) ;  /* 0x0000000000288947 */ /* 0x010fea0003800000 */
[----:B------:R-:W4:Y:S02]  /*44c0*/  LDC R13, c[0x0][0x74c] ;  /* 0x0001d300ff0d7b82 */ /* 0x000f240000000800 */
[----:B----4-:R-:W-:-:S05]  /*44d0*/  IADD3 R13, P0, R18, R13, RZ ;  /* 0x0000000d120d7210 */ /* 0x010fca0007f1e0ff */
[----:B------:R-:W-:-:S04]  /*44e0*/  IMAD.X R15, RZ, RZ, R9, P0 ;  /* 0x000000ffff0f7224 */ /* 0x000fc800000e0609 */
[----:B------:R-:W-:-:S04]  /*44f0*/  IMAD.WIDE.U32 R8, R15, R28, RZ ;  /* 0x0000001c0f087225 */ /* 0x000fc800078e00ff */
[----:B0-----:R-:W-:-:S04]  /*4500*/  IMAD.WIDE.U32 R10, P0, R13, R29, R8 ;  /* 0x0000001d0d0a7225 */ /* 0x001fc80007800008 */
[----:B------:R-:W-:-:S04]  /*4510*/  IMAD.WIDE.U32 R8, R13, R28, RZ ;  /* 0x0000001c0d087225 */ /* 0x000fc800078e00ff */
[----:B------:R-:W-:Y:S01]  /*4520*/  IMAD.X R13, RZ, RZ, RZ, P0 ;  /* 0x000000ffff0d7224 */ /* 0x000fe200000e06ff */
[----:B------:R-:W-:Y:S01]  /*4530*/  IADD3 RZ, P0, R9, R10, RZ ;  /* 0x0000000a09ff7210 */ /* 0x000fe20007f1e0ff */
[----:B------:R-:W-:-:S04]  /*4540*/  IMAD.MOV.U32 R12, RZ, RZ, R11 ;  /* 0x000000ffff0c7224 */ /* 0x000fc800078e000b */
[----:B------:R-:W-:-:S08]  /*4550*/  IMAD.WIDE.U32.X R8, R15, R29, R12, P0 ;  /* 0x0000001d0f087225 */ /* 0x000fd000000e040c */
.L_x_84:
[----:B--2---:R-:W-:Y:S01]  /*4560*/  SHF.R.U64 R8, R8, R27, R9 ;  /* 0x0000001b08087219 */ /* 0x004fe20000001209 */
[----:B0-----:R-:W-:Y:S01]  /*4570*/  VIADD R13, R20, 0xffffffff ;  /* 0xffffffff140d7836 */ /* 0x001fe20000000000 */
[----:B------:R-:W-:Y:S01]  /*4580*/  LOP3.LUT R11, R14, R25, RZ, 0xc0, !PT ;  /* 0x000000190e0b7212 */ /* 0x000fe200078ec0ff */
[----:B------:R-:W-:Y:S02]  /*4590*/  IMAD.MOV R19, RZ, RZ, -R19 ;  /* 0x000000ffff137224 */ /* 0x000fe400078e0a13 */
[----:B------:R-:W-:Y:S01]  /*45a0*/  IMAD.MOV R9, RZ, RZ, -R8 ;  /* 0x000000ffff097224 */ /* 0x000fe200078e0a08 */
[----:B------:R-:W-:Y:S01]  /*45b0*/  LOP3.LUT R16, R16, R13, RZ, 0xc0, !PT ;  /* 0x0000000d10107212 */ /* 0x000fe200078ec0ff */
[----:B-1----:R-:W-:Y:S02]  /*45c0*/  @P3 IMAD R23, R21, R19, R22 ;  /* 0x0000001315173224 */ /* 0x002fe400078e0216 */
[----:B------:R-:W-:Y:S02]  /*45d0*/  IMAD R8, R26, R8, R11 ;  /* 0x000000081a087224 */ /* 0x000fe400078e020b */
[----:B---3--:R-:W-:-:S02]  /*45e0*/  IMAD R9, R9, R30, R18 ;  /* 0x0000001e09097224 */ /* 0x008fc400078e0212 */
[----:B------:R-:W-:Y:S02]  /*45f0*/  IMAD R8, R8, R31, R23 ;  /* 0x0000001f08087224 */ /* 0x000fe400078e0217 */
[----:B------:R-:W-:Y:S02]  /*4600*/  IMAD R11, R9, R20, R16 ;  /* 0x00000014090b7224 */ /* 0x000fe400078e0210 */
[----:B------:R-:W-:-:S03]  /*4610*/  IMAD.MOV.U32 R10, RZ, RZ, 0x1 ;  /* 0x00000001ff0a7424 */ /* 0x000fc600078e00ff */
[----:B------:R-:W-:Y:S02]  /*4620*/  SEL R16, R11, R8, !P3 ;  /* 0x000000080b107207 */ /* 0x000fe40005800000 */
[----:B------:R-:W-:Y:S01]  /*4630*/  SEL R8, R8, R11, !P3 ;  /* 0x0000000b08087207 */ /* 0x000fe20005800000 */
[----:B------:R-:W-:Y:S01]  /*4640*/  IMAD.MOV.U32 R11, RZ, RZ, R17 ;  /* 0x000000ffff0b7224 */ /* 0x000fe200078e0011 */
[----:B------:R-:W-:-:S07]  /*4650*/  PRMT R9, R10, 0x7610, R9 ;  /* 0x000076100a097816 */ /* 0x000fce0000000009 */
.L_x_82:
[----:B------:R-:W-:Y:S01]  /*4660*/  LOP3.LUT P0, RZ, R9, 0xff, RZ, 0xc0, !PT ;  /* 0x000000ff09ff7812 */ /* 0x000fe2000780c0ff */
[----:B----4-:R-:W-:-:S12]  /*4670*/  IMAD.MOV.U32 R12, RZ, RZ, R8 ;  /* 0x000000ffff0c7224 */ /* 0x010fd800078e0008 */
[----:B------:R-:W-:Y:S05]  /*4680*/  @P0 BRA `(.L_x_85) ;  /* 0xffffffc800480947 */ /* 0x000fea000383ffff */
[----:B------:R-:W-:Y:S05]  /*4690*/  EXIT ;  /* 0x000000000000794d */ /* 0x000fea0003800000 */
.L_x_3:
[----:B0-----:R-:W-:Y:S01]  /*46a0*/  ULDC.64 UR4, c[0x0][0x750] ;  /* 0x0001d40000047ab9 */ /* 0x001fe20000000a00 */
        /* <DEDUP_REMOVED lines=25> */
.L_x_87:
[-CC-:B------:R-:W-:Y:S01]  /*4840*/  SHF.R.U64 R16, R14, R18.reuse, R15.reuse ;  /* 0x000000120e107219 */ /* 0x180fe2000000120f */
[----:B------:R-:W0:Y:S01]  /*4850*/  LDC R22, c[0x0][0x718] ;  /* 0x0001c600ff167b82 */ /* 0x000e220000000800 */
[----:B------:R-:W-:Y:S01]  /*4860*/  SHF.R.U32.HI R3, RZ, R18, R15 ;  /* 0x00000012ff037219 */ /* 0x000fe2000001160f */
[----:B------:R-:W-:Y:S01]  /*4870*/  IMAD.MOV.U32 R10, RZ, RZ, R0 ;  /* 0x000000ffff0a7224 */ /* 0x000fe200078e0000 */
[----:B------:R-:W-:Y:S01]  /*4880*/  IADD3 R9, P0, RZ, -R16, RZ ;  /* 0x80000010ff097210 */ /* 0x000fe20007f1e0ff */
[----:B------:R-:W-:Y:S01]  /*4890*/  IMAD.MOV.U32 R11, RZ, RZ, R5 ;  /* 0x000000ffff0b7224 */ /* 0x000fe200078e0005 */
[----:B------:R-:W-:Y:S01]  /*48a0*/  I2FP.F32.U32 R12, R8 ;  /* 0x00000008000c7245 */ /* 0x000fe20000201000 */
[----:B------:R-:W-:Y:S02]  /*48b0*/  ULDC UR4, c[0x0][0x150] ;  /* 0x0000540000047ab9 */ /* 0x000fe40000000800 */
        /* <DEDUP_REMOVED lines=11> */
[----:B------:R-:W-:-:S03]  /*4970*/  IMAD.MOV.U32 R11, RZ, RZ, 0x1 ;  /* 0x00000001ff0b7424 */ /* 0x000fc600078e00ff */
[-C--:B0-----:R-:W-:Y:S02]  /*4980*/  SHF.R.U64 R14, R10, R22.reuse, R3 ;  /* 0x000000160a0e7219 */ /* 0x081fe40000001203 */
[----:B------:R-:W-:Y:S02]  /*4990*/  I2FP.F32.U32 R10, R7 ;  /* 0x00000007000a7245 */ /* 0x000fe40000201000 */
[----:B------:R-:W0:Y:S01]  /*49a0*/  LDC R12, c[0x0][0x758] ;  /* 0x0001d600ff0c7b82 */ /* 0x000e220000000800 */
[----:B-1----:R-:W-:Y:S01]  /*49b0*/  ISETP.NE.U32.AND P0, PT, R26, RZ, PT ;  /* 0x000000ff1a00720c */ /* 0x002fe20003f05070 */
[----:B---3--:R-:W-:Y:S02]  /*49c0*/  IMAD.MOV R9, RZ, RZ, -R13 ;  /* 0x000000ffff097224 */ /* 0x008fe400078e0a0d */
[----:B------:R-:W-:Y:S01]  /*49d0*/  FMUL R10, R10, UR4 ;  /* 0x000000040a0a7c20 */ /* 0x000fe20008400000 */
[----:B------:R-:W-:Y:S02]  /*49e0*/  SHF.R.U32.HI R3, RZ, R22, R3 ;  /* 0x00000016ff037219 */ /* 0x000fe40000011603 */
[----:B------:R-:W-:Y:S01]  /*49f0*/  ISETP.NE.AND.EX P0, PT, R27, RZ, PT, P0 ;  /* 0x000000ff1b00720c */ /* 0x000fe20003f05300 */
[----:B------:R1:W3:Y:S01]  /*4a00*/  F2I.U32.TRUNC.NTZ R17, R10 ;  /* 0x0000000a00117305 */ /* 0x0002e2000020f000 */
[----:B------:R-:W1:Y:S01]  /*4a10*/  LDC R24, c[0x0][0x148] ;  /* 0x00005200ff187b82 */ /* 0x000e620000000800 */
[----:B--2---:R-:W-:-:S02]  /*4a20*/  IMAD R21, R15, R9, R8 ;  /* 0x000000090f157224 */ /* 0x004fc400078e0208 */
[----:B------:R-:W-:-:S05]  /*4a30*/  IMAD.MOV.U32 R9, RZ, RZ, -0x1 ;  /* 0xffffffffff097424 */ /* 0x000fca00078e00ff */
[----:B------:R-:W2:Y:S01]  /*4a40*/  LDC R19, c[0x0][0x700] ;  /* 0x0001c000ff137b82 */ /* 0x000ea20000000800 */
[-CC-:B----4-:R-:W-:Y:S02]  /*4a50*/  SHF.R.U64 R18, R14, R20.reuse, R3.reuse ;  /* 0x000000140e127219 */ /* 0x190fe40000001203 */
[----:B------:R-:W-:-:S05]  /*4a60*/  SHF.R.U32.HI R3, RZ, R20, R3 ;  /* 0x00000014ff037219 */ /* 0x000fca0000011603 */
[----:B------:R-:W4:Y:S01]  /*4a70*/  LDC R23, c[0x0][0x748] ;  /* 0x0001d200ff177b82 */ /* 0x000f220000000800 */
[-C--:B0-----:R-:W-:Y:S02]  /*4a80*/  SHF.L.U32 R8, R9, R12.reuse, RZ ;  /* 0x0000000c09087219 */ /* 0x081fe400000006ff */
[--C-:B------:R-:W-:Y:S02]  /*4a90*/  SHF.R.U64 R20, R18, R12, R3.reuse ;  /* 0x0000000c12147219 */ /* 0x100fe40000001203 */
[----:B------:R-:W-:Y:S02]  /*4aa0*/  LOP3.LUT R29, RZ, R8, RZ, 0x33, !PT ;  /* 0x00000008ff1d7212 */ /* 0x000fe400078e33ff */
[-C--:B------:R-:W-:Y:S01]  /*4ab0*/  SHF.R.U32.HI R9, RZ, R12.reuse, R3 ;  /* 0x0000000cff097219 */ /* 0x080fe20000011603 */
[----:B------:R-:W0:Y:S01]  /*4ac0*/  LDC R25, c[0x0][0x738] ;  /* 0x0001ce00ff197b82 */ /* 0x000e220000000800 */
[----:B------:R-:W-:Y:S01]  /*4ad0*/  SHF.L.U32 R22, R11, R12, RZ ;  /* 0x0000000c0b167219 */ /* 0x000fe200000006ff */
[----:B------:R-:W-:-:S06]  /*4ae0*/  IMAD.MOV.U32 R8, RZ, RZ, R20 ;  /* 0x000000ffff087224 */ /* 0x000fcc00078e0014 */
[----:B------:R-:W0:Y:S01]  /*4af0*/  LDC R28, c[0x0][0x710] ;  /* 0x0001c400ff1c7b82 */ /* 0x000e220000000800 */
[----:B-1-3--:R-:W-:Y:S05]  /*4b00*/  @!P0 BRA `(.L_x_88) ;  /* 0x0000000000288947 */ /* 0x00afea0003800000 */
[----:B------:R-:W1:Y:S02]  /*4b10*/  LDC R3, c[0x0][0x74c] ;  /* 0x0001d300ff037b82 */ /* 0x000e640000000800 */
[----:B-1----:R-:W-:-:S05]  /*4b20*/  IADD3 R3, P0, R20, R3, RZ ;  /* 0x0000000314037210 */ /* 0x002fca0007f1e0ff */
        /* <DEDUP_REMOVED lines=8> */
.L_x_88:
[----:B----4-:R-:W-:Y:S01]  /*4bb0*/  SHF.R.U64 R8, R8, R23, R9 ;  /* 0x0000001708087219 */ /* 0x010fe20000001209 */
[----:B--2---:R-:W-:Y:S01]  /*4bc0*/  VIADD R11, R19, 0xffffffff ;  /* 0xffffffff130b7836 */ /* 0x004fe20000000000 */
[----:B------:R-:W-:Y:S01]  /*4bd0*/  LOP3.LUT R3, R18, R29, RZ, 0xc0, !PT ;  /* 0x0000001d12037212 */ /* 0x000fe200078ec0ff */
[----:B------:R-:W-:Y:S02]  /*4be0*/  IMAD.MOV R17, RZ, RZ, -R17 ;  /* 0x000000ffff117224 */ /* 0x000fe400078e0a11 */
[----:B------:R-:W-:Y:S01]  /*4bf0*/  IMAD.MOV R9, RZ, RZ, -R8 ;  /* 0x000000ffff097224 */ /* 0x000fe200078e0a08 */
[----:B------:R-:W-:Y:S01]  /*4c00*/  LOP3.LUT R10, R14, R11, RZ, 0xc0, !PT ;  /* 0x0000000b0e0a7212 */ /* 0x000fe200078ec0ff */
[----:B------:R-:W-:Y:S02]  /*4c10*/  IMAD R8, R22, R8, R3 ;  /* 0x0000000816087224 */ /* 0x000fe400078e0203 */
[----:B------:R-:W-:Y:S02]  /*4c20*/  @P3 IMAD R21, R24, R17, R7 ;  /* 0x0000001118153224 */ /* 0x000fe400078e0207 */
[----:B0-----:R-:W-:-:S02]  /*4c30*/  IMAD R3, R9, R25, R20 ;  /* 0x0000001909037224 */ /* 0x001fc400078e0214 */
[----:B------:R-:W-:Y:S02]  /*4c40*/  IMAD R14, R8, R28, R21 ;  /* 0x0000001c080e7224 */ /* 0x000fe400078e0215 */
[----:B------:R-:W-:Y:S02]  /*4c50*/  IMAD R3, R3, R19, R10 ;  /* 0x0000001303037224 */ /* 0x000fe400078e020a */
[----:B------:R-:W-:-:S03]  /*4c60*/  IMAD.MOV.U32 R7, RZ, RZ, 0x1 ;  /* 0x00000001ff077424 */ /* 0x000fc600078e00ff */
[----:B------:R-:W-:Y:S02]  /*4c70*/  SEL R17, R3, R14, !P3 ;  /* 0x0000000e03117207 */ /* 0x000fe40005800000 */
[----:B------:R-:W-:Y:S01]  /*4c80*/  SEL R14, R14, R3, !P3 ;  /* 0x000000030e0e7207 */ /* 0x000fe20005800000 */
[----:B------:R-:W-:Y:S01]  /*4c90*/  IMAD.MOV.U32 R3, RZ, RZ, R16 ;  /* 0x000000ffff037224 */ /* 0x000fe200078e0010 */
[----:B------:R-:W-:-:S07]  /*4ca0*/  PRMT R10, R7, 0x7610, R10 ;  /* 0x00007610070a7816 */ /* 0x000fce000000000a */
.L_x_86:
[----:B------:R-:W-:-:S08]  /*4cb0*/  NOP ;  /* 0x0000000000007918 */ /* 0x000fd00000000000 */
[----:B------:R-:W0:-:S00]  /*4cc0*/  USETMAXREG.DEALLOC.CTAPOOL 0x28 ;  /* 0x00000028000079c8 */ /* 0x000e0000080e0500 */
[----:B0-----:R-:W-:-:S13]  /*4cd0*/  ISETP.NE.AND P0, PT, R6, RZ, PT ;  /* 0x000000ff0600720c */ /* 0x001fda0003f05270 */
[----:B------:R-:W-:Y:S05]  /*4ce0*/  @P0 EXIT ;  /* 0x000000000000094d */ /* 0x000fea0003800000 */
[----:B------:R-:W-:Y:S01]  /*4cf0*/  LOP3.LUT P0, RZ, R10, 0xff, RZ, 0xc0, !PT ;  /* 0x000000ff0aff7812 */ /* 0x000fe2000780c0ff */
[----:B------:R-:W-:Y:S02]  /*4d00*/  IMAD.MOV.U32 R10, RZ, RZ, 0x1 ;  /* 0x00000001ff0a7424 */ /* 0x000fe400078e00ff */
[----:B------:R-:W-:-:S10]  /*4d10*/  IMAD.MOV.U32 R13, RZ, RZ, RZ ;  /* 0x000000ffff0d7224 */ /* 0x000fd400078e00ff */
[----:B------:R-:W-:Y:S05]  /*4d20*/  @!P0 BRA `(.L_x_89) ;  /* 0x0000000c00848947 */ /* 0x000fea0003800000 */
[----:B------:R-:W0:Y:S01]  /*4d30*/  LDC R6, c[0x0][0x28c] ;  /* 0x0000a300ff067b82 */ /* 0x000e220000000800 */
[----:B------:R-:W-:Y:S01]  /*4d40*/  ULDC UR5, c[0x0][0x758] ;  /* 0x0001d60000057ab9 */ /* 0x000fe20000000800 */
[----:B------:R-:W-:Y:S01]  /*4d50*/  UMOV UR7, 0xffffffff ;  /* 0xffffffff00077882 */ /* 0x000fe20000000000 */
[----:B------:R-:W-:Y:S01]  /*4d60*/  ULDC UR6, c[0x0][0xc] ;  /* 0x0000030000067ab9 */ /* 0x000fe20000000800 */
[----:B------:R-:W-:Y:S01]  /*4d70*/  USHF.L.U32 UR9, UR7, UR5, URZ ;  /* 0x0000000507097299 */ /* 0x000fe2000800063f */
[C---:B------:R-:W-:Y:S01]  /*4d80*/  LOP3.LUT P2, RZ, R2.reuse, 0x7f, RZ, 0xc0, !PT ;  /* 0x0000007f02ff7812 */ /* 0x040fe2000784c0ff */
[----:B------:R-:W-:Y:S01]  /*4d90*/  UMOV UR8, 0x1 ;  /* 0x0000000100087882 */ /* 0x000fe20000000000 */
[----:B------:R-:W-:Y:S01]  /*4da0*/  ULDC UR7, c[0x0][0x10] ;  /* 0x0000040000077ab9 */ /* 0x000fe20000000800 */
[----:B------:R-:W-:Y:S01]  /*4db0*/  LOP3.LUT P0, RZ, R2, 0x1f, RZ, 0xc0, !PT ;  /* 0x0000001f02ff7812 */ /* 0x000fe2000780c0ff */
[----:B------:R-:W-:Y:S01]  /*4dc0*/  UIMAD.WIDE.U32 UR6, UR6, UR7, URZ ;  /* 0x00000007060672a5 */ /* 0x000fe2000f8e003f */
[----:B------:R-:W-:Y:S01]  /*4dd0*/  BSSY B0, `(.L_x_89) ;  /* 0x00000d6000007945 */ /* 0x000fe20003800000 */
[----:B------:R-:W-:Y:S01]  /*4de0*/  USHF.L.U32 UR5, UR8, UR5, URZ ;  /* 0x0000000508057299 */ /* 0x000fe2000800063f */
[----:B------:R-:W-:Y:S01]  /*4df0*/  IMAD.MOV.U32 R15, RZ, RZ, 0x1 ;  /* 0x00000001ff0f7424 */ /* 0x000fe200078e00ff */
[----:B------:R-:W-:Y:S01]  /*4e00*/  LOP3.LUT R16, R4, 0x2, RZ, 0xfc, !PT ;  /* 0x0000000204107812 */ /* 0x000fe200078efcff */
[----:B------:R-:W-:Y:S01]  /*4e10*/  ULDC UR8, c[0x0][0x14] ;  /* 0x0000050000087ab9 */ /* 0x000fe20000000800 */
[----:B------:R-:W-:Y:S01]  /*4e20*/  PLOP3.LUT P0, PT, P0, P2, PT, 0x8a, 0x0 ;  /* 0x000000000000781c */ /* 0x000fe20000705172 */
[----:B------:R-:W-:Y:S01]  /*4e30*/  UIMAD.WIDE.U32 UR40, UR6, UR8, URZ ;  /* 0x00000008062872a5 */ /* 0x000fe2000f8e003f */
[----:B------:R-:W-:Y:S01]  /*4e40*/  IMAD.MOV.U32 R10, RZ, RZ, 0x1 ;  /* 0x00000001ff0a7424 */ /* 0x000fe200078e00ff */
[----:B------:R-:W-:Y:S01]  /*4e50*/  UIMAD UR7, UR7, UR8, URZ ;  /* 0x00000008070772a4 */ /* 0x000fe2000f8e023f */
[----:B------:R-:W-:Y:S01]  /*4e60*/  IMAD.MOV.U32 R13, RZ, RZ, RZ ;  /* 0x000000ffff0d7224 */ /* 0x000fe200078e00ff */
[----:B------:R-:W-:Y:S01]  /*4e70*/  ULDC UR4, c[0x0][0x700] ;  /* 0x0001c00000047ab9 */ /* 0x000fe20000000800 */
[----:B------:R-:W-:-:S02]  /*4e80*/  ULOP3.LUT UR6, URZ, UR9, URZ, 0x33, !UPT ;  /* 0x000000093f067292 */ /* 0x000fc4000f8e333f */
[----:B------:R-:W-:Y:S01]  /*4e90*/  UIADD3 UR4, UR4, -0x1, URZ ;  /* 0xffffffff04047890 */ /* 0x000fe2000fffe03f */
[----:B0-----:R-:W-:Y:S01]  /*4ea0*/  VIADD R6, R6, 0x7f ;  /* 0x0000007f06067836 */ /* 0x001fe20000000000 */
[----:B------:R-:W-:Y:S01]  /*4eb0*/  UIADD3 UR7, UR41, UR7, URZ ;  /* 0x0000000729077290 */ /* 0x000fe2000fffe03f */
[----:B------:R-:W-:-:S03]  /*4ec0*/  ULDC.64 UR42, c[0x0][0x198] ;  /* 0x00006600002a7ab9 */ /* 0x000fc60000000a00 */
[----:B------:R-:W-:-:S04]  /*4ed0*/  SHF.R.S32.HI R7, RZ, 0x1f, R6 ;  /* 0x0000001fff077819 */ /* 0x000fc80000011406 */
[----:B------:R-:W-:-:S04]  /*4ee0*/  LEA.HI R7, R7, R6, RZ, 0x7 ;  /* 0x0000000607077211 */ /* 0x000fc800078f38ff */
[----:B------:R-:W-:-:S05]  /*4ef0*/  SHF.R.S32.HI R12, RZ, 0x7, R7 ;  /* 0x00000007ff0c7819 */ /* 0x000fca0000011407 */
[----:B------:R-:W-:-:S07]  /*4f00*/  VIADD R11, R12, 0x1 ;  /* 0x000000010c0b7836 */ /* 0x000fce0000000000 */
.L_x_101:
[----:B------:R-:W-:-:S03]  /*4f10*/  UMOV UR8, 0xffffffff ;  /* 0xffffffff00087882 */ /* 0x000fc60000000000 */
[----:B------:R-:W-:Y:S05]  /*4f20*/  BRA.DIV UR8, `(.L_x_90) ;  /* 0x0000001208247947 */ /* 0x000fea000b800000 */
[----:B------:R-:W-:-:S13]  /*4f30*/  ELECT P1, URZ, PT ;  /* 0x00000000003f782f */ /* 0x000fda0003820000 */
.L_x_114:
[----:B------:R-:W0:Y:S01]  /*4f40*/  LDC R2, c[0x0][0x28c] ;  /* 0x0000a300ff027b82 */ /* 0x000e220000000800 */
[----:B------:R-:W-:Y:S01]  /*4f50*/  BSSY B1, `(.L_x_91) ;  /* 0x000004a000017945 */ /* 0x000fe20003800000 */
[----:B0-----:R-:W-:-:S13]  /*4f60*/  ISETP.LT.OR P1, PT, R2, 0x1, !P1 ;  /* 0x000000010200780c */ /* 0x001fda0004f21670 */
[----:B------:R-:W-:Y:S05]  /*4f70*/  @P1 BRA `(.L_x_92) ;  /* 0x00000004001c1947 */ /* 0x000fea0003800000 */
[C---:B------:R-:W-:Y:S02]  /*4f80*/  IMAD.SHL.U32 R23, R14.reuse, 0x100, RZ ;  /* 0x000001000e177824 */ /* 0x040fe400078e00ff */
[----:B------:R-:W-:Y:S02]  /*4f90*/  IMAD.SHL.U32 R17, R17, 0x40, RZ ;  /* 0x0000004011117824 */ /* 0x000fe400078e00ff */
[----:B------:R-:W-:Y:S02]  /*4fa0*/  IMAD.SHL.U32 R14, R14, 0x80, RZ ;  /* 0x000000800e0e7824 */ /* 0x000fe400078e00ff */
[----:B------:R-:W-:Y:S02]  /*4fb0*/  IMAD.MOV.U32 R20, RZ, RZ, RZ ;  /* 0x000000ffff147224 */ /* 0x000fe400078e00ff */
[----:B------:R-:W-:Y:S02]  /*4fc0*/  IMAD.MOV.U32 R21, RZ, RZ, 0x40 ;  /* 0x00000040ff157424 */ /* 0x000fe400078e00ff */
[----:B------:R-:W-:-:S02]  /*4fd0*/  IMAD.MOV.U32 R2, RZ, RZ, R11 ;  /* 0x000000ffff027224 */ /* 0x000fc400078e000b */
[----:B------:R-:W-:Y:S02]  /*4fe0*/  IMAD.MOV.U32 R6, RZ, RZ, R10 ;  /* 0x000000ffff067224 */ /* 0x000fe400078e000a */
[----:B------:R-:W-:Y:S02]  /*4ff0*/  IMAD.MOV.U32 R7, RZ, RZ, R13 ;  /* 0x000000ffff077224 */ /* 0x000fe400078e000d */
[----:B------:R-:W-:-:S07]  /*5000*/  IMAD.MOV.U32 R22, RZ, RZ, RZ ;  /* 0x000000ffff167224 */ /* 0x000fce00078e00ff */
.L_x_96:
[----:B------:R-:W0:Y:S01]  /*5010*/  S2R R9, SR_CgaCtaId ;  /* 0x0000000000097919 */ /* 0x000e220000008800 */
[----:B------:R-:W-:-:S04]  /*5020*/  MOV R8, 0x400 ;  /* 0x0000040000087802 */ /* 0x000fc80000000f00 */
[----:B0-----:R-:W-:Y:S02]  /*5030*/  LEA R18, R9, R8, 0x18 ;  /* 0x0000000809127211 */ /* 0x001fe400078ec0ff */
[----:B------:R-:W-:Y:S01]  /*5040*/  SHF.L.U32 R8, R6, 0x1f, RZ ;  /* 0x0000001f06087819 */ /* 0x000fe200000006ff */
[----:B------:R-:W0:Y:S02]  /*5050*/  @!P2 LDC R9, c[0x0][0x640] ;  /* 0x00019000ff09ab82 */ /* 0x000e240000000800 */
[----:B------:R-:W-:-:S04]  /*5060*/  IMAD R19, R7, 0x8, R18 ;  /* 0x0000000807137824 */ /* 0x000fc800078e0212 */
[----:B------:R-:W1:Y:S02]  /*5070*/  SYNCS.PHASECHK.TRANS64.TRYWAIT P1, [R19+URZ+0x30], R8 ;  /* 0x00003008130075a7 */ /* 0x000e64000802017f */
[----:B-1----:R-:W-:Y:S05]  /*5080*/  @!P1 BRA `(.L_x_93) ;  /* 0x0000000c00ec9947 */ /* 0x002fea0003800000 */
.L_x_115:
[----:B-1----:R-:W-:Y:S01]  /*5090*/  PRMT R8, R16, 0x9910, RZ ;  /* 0x0000991010087816 */ /* 0x002fe200000000ff */
[----:B0-----:R0:W-:Y:S03]  /*50a0*/  @!P2 SYNCS.ARRIVE.TRANS64 RZ, [R19+URZ], R9 ;  /* 0x0000000913ffa9a7 */ /* 0x0011e6000800003f */
[----:B------:R-:W-:-:S13]  /*50b0*/  ISETP.NE.AND P1, PT, R8, 0x2, PT ;  /* 0x000000020800780c */ /* 0x000fda0003f25270 */
[----:B0-----:R-:W-:Y:S05]  /*50c0*/  @P1 BRA `(.L_x_94) ;  /* 0x0000000000041947 */ /* 0x001fea0003800000 */
[----:B------:R-:W-:Y:S01]  /*50d0*/  BPT.TRAP 0x1 ;  /* 0x000000040000795c */ /* 0x000fe20000300000 */
.L_x_94:
[----:B------:R-:W-:Y:S05]  /*50e0*/  @P0 BRA `(.L_x_95) ;  /* 0x0000000000040947 */ /* 0x000fea0003800000 */
[----:B------:R-:W-:Y:S01]  /*50f0*/  BPT.TRAP 0x1 ;  /* 0x000000040000795c */ /* 0x000fe20000300000 */
.L_x_95:
[--C-:B------:R-:W-:Y:S01]  /*5100*/  IMAD R8, R7, 0x4000, R18.reuse ;  /* 0x0000400007087824 */ /* 0x100fe200078e0212 */
[----:B------:R-:W-:Y:S01]  /*5110*/  R2UR UR10, R21 ;  /* 0x00000000150a72ca */ /* 0x000fe200000e0000 */
[----:B------:R-:W-:Y:S01]  /*5120*/  IMAD R18, R7, 0x800, R18 ;  /* 0x0000080007127824 */ /* 0x000fe200078e0212 */
[----:B------:R-:W-:Y:S01]  /*5130*/  R2UR UR33, R19 ;  /* 0x00000000132172ca */ /* 0x000fe200000e0000 */
[----:B------:R-:W-:Y:S01]  /*5140*/  VIADD R2, R2, 0xffffffff ;  /* 0xffffffff02027836 */ /* 0x000fe20000000000 */
[----:B------:R-:W-:Y:S01]  /*5150*/  R2UR UR8, R8 ;  /* 0x00000000080872ca */ /* 0x000fe200000e0000 */
[----:B------:R-:W-:Y:S01]  /*5160*/  UIADD3 UR14, UP0, UR42, 0xf0, URZ ;  /* 0x000000f02a0e7890 */ /* 0x000fe2000ff1e03f */
[----:B------:R-:W-:Y:S01]  /*5170*/  R2UR UR24, R18 ;  /* 0x00000000121872ca */ /* 0x000fe200000e0000 */
[----:B------:R-:W-:Y:S01]  /*5180*/  UIADD3 UR22, UP1, UR42, 0x1f0, URZ ;  /* 0x000001f02a167890 */ /* 0x000fe2000ff3e03f */
[----:B------:R-:W-:Y:S01]  /*5190*/  R2UR UR36, R3 ;  /* 0x00000000032472ca */ /* 0x000fe200000e0000 */
[----:B------:R-:W-:Y:S01]  /*51a0*/  UIADD3 UR30, UP2, UR42, 0x2f0, URZ ;  /* 0x000002f02a1e7890 */ /* 0x000fe2000ff5e03f */
[----:B------:R-:W-:Y:S01]  /*51b0*/  R2UR UR34, R20 ;  /* 0x00000000142272ca */ /* 0x000fe200000e0000 */
[----:B------:R-:W-:Y:S01]  /*51c0*/  UIADD3.X UR15, URZ, UR43, URZ, UP0, !UPT ;  /* 0x0000002b3f0f7290 */ /* 0x000fe200087fe43f */
[----:B------:R-:W-:Y:S01]  /*51d0*/  R2UR UR35, R14 ;  /* 0x000000000e2372ca */ /* 0x000fe200000e0000 */
[----:B------:R-:W-:Y:S01]  /*51e0*/  UIADD3.X UR23, URZ, UR43, URZ, UP1, !UPT ;  /* 0x0000002b3f177290 */ /* 0x000fe20008ffe43f */
[----:B------:R-:W-:Y:S01]  /*51f0*/  R2UR UR26, R23 ;  /* 0x00000000171a72ca */ /* 0x000fe200000e0000 */
[----:B------:R-:W-:Y:S01]  /*5200*/  UIADD3 UR18, UR10, -0x40, URZ ;  /* 0xffffffc00a127890 */ /* 0x000fe2000fffe03f */
[----:B------:R-:W-:Y:S01]  /*5210*/  R2UR UR27, R22 ;  /* 0x00000000161b72ca */ /* 0x000fe200000e0000 */
[----:B------:R-:W-:Y:S01]  /*5220*/  UIADD3 UR32, UR8, 0x180, URZ ;  /* 0x0000018008207890 */ /* 0x000fe2000fffe03f */
[----:B------:R-:W-:Y:S01]  /*5230*/  R2UR UR19, R17 ;  /* 0x00000000111372ca */ /* 0x000fe200000e0000 */
[----:B------:R-:W-:Y:S01]  /*5240*/  UIADD3 UR24, UR24, 0x30180, URZ ;  /* 0x0003018018187890 */ /* 0x000fe2000fffe03f */
[----:B------:R-:W-:Y:S01]  /*5250*/  ISETP.GT.AND P4, PT, R2, 0x1, PT ;  /* 0x000000010200780c */ /* 0x000fe20003f84270 */
[----:B------:R-:W-:Y:S01]  /*5260*/  UIADD3 UR16, UR8, 0x18180, URZ ;  /* 0x0001818008107890 */ /* 0x000fe2000fffe03f */
[----:B------:R-:W-:Y:S01]  /*5270*/  VIADD R7, R7, 0x1 ;  /* 0x0000000107077836 */ /* 0x000fe20000000000 */
[----:B------:R-:W-:Y:S01]  /*5280*/  UIADD3.X UR31, URZ, UR43, URZ, UP2, !UPT ;  /* 0x0000002b3f1f7290 */ /* 0x000fe200097fe43f */
[----:B------:R-:W-:Y:S01]  /*5290*/  VIADD R22, R22, 0x1 ;  /* 0x0000000116167836 */ /* 0x000fe20000000000 */
[----:B------:R-:W-:Y:S01]  /*52a0*/  UIADD3 UR8, UR8, 0x1a180, URZ ;  /* 0x0001a18008087890 */ /* 0x000fe2000fffe03f */
[----:B------:R-:W-:Y:S01]  /*52b0*/  VIADD R21, R21, 0x80 ;  /* 0x0000008015157836 */ /* 0x000fe20000000000 */
[----:B------:R-:W-:Y:S01]  /*52c0*/  UMOV UR38, 0x0 ;  /* 0x0000000000267882 */ /* 0x000fe20000000000 */
[----:B------:R-:W-:Y:S01]  /*52d0*/  UMOV UR39, 0x10000000 ;  /* 0x1000000000277882 */ /* 0x000fe20000000000 */
[C---:B------:R-:W-:Y:S01]  /*52e0*/  ISETP.NE.AND P1, PT, R7.reuse, 0x6, PT ;  /* 0x000000060700780c */ /* 0x040fe20003f25270 */
[----:B------:R-:W-:Y:S01]  /*52f0*/  UMOV UR25, UR33 ;  /* 0x0000002100197c82 */ /* 0x000fe20008000000 */
[----:B------:R-:W-:Y:S01]  /*5300*/  UMOV UR28, UR36 ;  /* 0x00000024001c7c82 */ /* 0x000fe20008000000 */
[----:B------:R0:W-:Y:S01]  /*5310*/  UTMALDG.3D [UR32], [UR14], desc[UR38] ;  /* 0x000026200e0075b4 */ /* 0x0001e20008011000 */
[----:B------:R-:W-:Y:S01]  /*5320*/  UMOV UR17, UR33 ;  /* 0x0000002100117c82 */ /* 0x000fe20008000000 */
[----:B------:R-:W-:Y:S01]  /*5330*/  UMOV UR20, UR36 ;  /* 0x0000002400147c82 */ /* 0x000fe20008000000 */
[----:B------:R-:W-:Y:S01]  /*5340*/  UMOV UR9, UR33 ;  /* 0x0000002100097c82 */ /* 0x000fe20008000000 */
[----:B------:R-:W-:Y:S01]  /*5350*/  UMOV UR11, UR19 ;  /* 0x00000013000b7c82 */ /* 0x000fe20008000000 */
[----:B------:R-:W-:Y:S01]  /*5360*/  UMOV UR12, UR36 ;  /* 0x00000024000c7c82 */ /* 0x000fe20008000000 */
[----:B------:R-:W-:Y:S01]  /*5370*/  SEL R9, RZ, 0x1, P1 ;  /* 0x00000001ff097807 */ /* 0x000fe20000800000 */
[----:B------:R-:W-:Y:S01]  /*5380*/  VIADD R20, R20, 0x40 ;  /* 0x0000004014147836 */ /* 0x000fe20000000000 */
[----:B------:R0:W-:Y:S01]  /*5390*/  UTMALDG.3D [UR24], [UR22], desc[UR38] ;  /* 0x00002618160075b4 */ /* 0x0001e20008011000 */
[----:B------:R-:W-:-:S02]  /*53a0*/  SEL R7, R7, RZ, P1 ;  /* 0x000000ff07077207 */ /* 0x000fc40000800000 */
[----:B------:R-:W-:Y:S01]  /*53b0*/  LOP3.LUT R6, R6, R9, RZ, 0x3c, !PT ;  /* 0x0000000906067212 */ /* 0x000fe200078e3cff */
[----:B------:R0:W-:Y:S01]  /*53c0*/  UTMALDG.3D [UR16], [UR30], desc[UR38] ;  /* 0x000026101e0075b4 */ /* 0x0001e20008011000 */
[----:B------:R0:W-:Y:S02]  /*53d0*/  UTMALDG.3D [UR8], [UR30], desc[UR38] ;  /* 0x000026081e0075b4 */ /* 0x0001e40008011000 */
[----:B0-----:R-:W-:Y:S05]  /*53e0*/  @P4 BRA `(.L_x_96) ;  /* 0xfffffffc00084947 */ /* 0x001fea000383ffff */
.L_x_92:
[----:B------:R-:W-:Y:S05]  /*53f0*/  BSYNC B1 ;  /* 0x0000000000017941 */ /* 0x000fea0003800000 */
.L_x_91:
[----:B------:R-:W-:Y:S01]  /*5400*/  LOP3.LUT P4, RZ, R15, 0xff, RZ, 0xc0, !PT ;  /* 0x000000ff0fff7812 */ /* 0x000fe2000788c0ff */
[----:B------:R-:W-:Y:S01]  /*5410*/  IMAD.IADD R6, R12, 0x1, R13 ;  /* 0x000000010c067824 */ /* 0x000fe200078e020d */
[----:B------:R-:W-:Y:S01]  /*5420*/  IADD3 R0, P5, R0, UR40, RZ ;  /* 0x0000002800007c10 */ /* 0x000fe2000ffbe0ff */
[----:B------:R-:W-:Y:S01]  /*5430*/  ULDC.64 UR8, c[0x0][0x750] ;  /* 0x0001d40000087ab9 */ /* 0x000fe20000000a00 */
[----:B------:R-:W-:Y:S01]  /*5440*/  BSSY B1, `(.L_x_97) ;  /* 0x000006c000017945 */ /* 0x000fe20003800000 */
[----:B------:R-:W-:Y:S01]  /*5450*/  IMAD.MOV.U32 R14, RZ, RZ, -0x1 ;  /* 0xffffffffff0e7424 */ /* 0x000fe200078e00ff */
[----:B------:R-:W-:Y:S01]  /*5460*/  ISETP.GT.U32.AND P1, PT, R6, 0x5, PT ;  /* 0x000000050600780c */ /* 0x000fe20003f24070 */
[----:B------:R-:W-:Y:S01]  /*5470*/  IMAD.MOV.U32 R17, RZ, RZ, -0x1 ;  /* 0xffffffffff117424 */ /* 0x000fe200078e00ff */
[----:B------:R-:W-:Y:S02]  /*5480*/  IADD3.X R5, R5, UR7, RZ, P5, !PT ;  /* 0x0000000705057c10 */ /* 0x000fe4000affe4ff */
[----:B------:R-:W-:-:S02]  /*5490*/  ISETP.LT.U32.AND P1, PT, R12, 0x6, P1 ;  /* 0x000000060c00780c */ /* 0x000fc40000f21070 */
[----:B------:R-:W-:Y:S01]  /*54a0*/  PRMT R15, RZ, 0x7610, R15 ;  /* 0x00007610ff0f7816 */ /* 0x000fe2000000000f */
[----:B------:R-:W0:Y:S01]  /*54b0*/  @P4 S2R R3, SR_CgaCtaId ;  /* 0x0000000000034919 */ /* 0x000e220000008800 */
[----:B------:R-:W-:-:S04]  /*54c0*/  @P4 MOV R2, 0x400 ;  /* 0x0000040000024802 */ /* 0x000fc80000000f00 */
[----:B0-----:R-:W-:Y:S01]  /*54d0*/  @P4 LEA R7, R3, R2, 0x18 ;  /* 0x0000000203074211 */ /* 0x001fe200078ec0ff */
[----:B------:R-:W-:-:S03]  /*54e0*/  IMAD.WIDE.U32 R2, R6, -0x55555555, RZ ;  /* 0xaaaaaaab06027825 */ /* 0x000fc600078e00ff */
[----:B------:R0:W-:Y:S01]  /*54f0*/  @P4 SYNCS.ARRIVE.TRANS64.A1T0 RZ, [R7+URZ+0x78], RZ ;  /* 0x000078ff07ff49a7 */ /* 0x0001e2000810003f */
[----:B------:R-:W-:Y:S02]  /*5500*/  ISETP.GE.U32.AND P4, PT, R12, 0x6, PT ;  /* 0x000000060c00780c */ /* 0x000fe40003f86070 */
[----:B------:R-:W-:Y:S02]  /*5510*/  PRMT R2, RZ, 0x7610, R2 ;  /* 0x00007610ff027816 */ /* 0x000fe40000000002 */
[----:B0-----:R-:W-:Y:S02]  /*5520*/  SHF.R.U32.HI R7, RZ, 0x2, R3 ;  /* 0x00000002ff077819 */ /* 0x001fe40000011603 */
[----:B------:R-:W-:Y:S02]  /*5530*/  SEL R3, RZ, 0x1, !P1 ;  /* 0x00000001ff037807 */ /* 0x000fe40004800000 */
[----:B------:R-:W-:Y:S01]  /*5540*/  ISETP.GE.U32.AND P1, PT, R0, UR8, PT ;  /* 0x0000000800007c0c */ /* 0x000fe2000bf26070 */
[----:B------:R-:W-:Y:S01]  /*5550*/  IMAD R13, R7, -0x6, R6 ;  /* 0xfffffffa070d7824 */ /* 0x000fe200078e0206 */
[----:B------:R-:W-:Y:S01]  /*5560*/  LOP3.LUT R10, R10, R3, RZ, 0x3c, !PT ;  /* 0x000000030a0a7212 */ /* 0x000fe200078e3cff */
[----:B------:R-:W-:Y:S01]  /*5570*/  IMAD.MOV.U32 R3, RZ, RZ, -0x1 ;  /* 0xffffffffff037424 */ /* 0x000fe200078e00ff */
[----:B------:R-:W-:-:S02]  /*5580*/  ISETP.GE.U32.AND.EX P1, PT, R5, UR9, PT, P1 ;  /* 0x0000000905007c0c */ /* 0x000fc4000bf26110 */
[----:B------:R-:W-:-:S11]  /*5590*/  @P4 LOP3.LUT R10, R10, 0x1, R7, 0x78, !PT ;  /* 0x000000010a0a4812 */ /* 0x000fd600078e7807 */
[----:B------:R-:W-:Y:S05]  /*55a0*/  @P1 BRA `(.L_x_98) ;  /* 0x0000000400541947 */ /* 0x000fea0003800000 */
[----:B------:R-:W-:Y:S01]  /*55b0*/  ULDC.64 UR8, c[0x0][0x728] ;  /* 0x0001ca0000087ab9 */ /* 0x000fe20000000a00 */
[----:B------:R-:W0:Y:S01]  /*55c0*/  S2R R17, SR_CTAID.X ;  /* 0x0000000000117919 */ /* 0x000e220000002500 */
[----:B------:R-:W-:Y:S01]  /*55d0*/  ISETP.NE.U32.AND P1, PT, RZ, UR8, PT ;  /* 0x00000008ff007c0c */ /* 0x000fe2000bf25070 */
[----:B------:R-:W-:Y:S01]  /*55e0*/  ULDC UR11, c[0x0][0x730] ;  /* 0x0001cc00000b7ab9 */ /* 0x000fe20000000800 */
[----:B------:R-:W-:Y:S01]  /*55f0*/  IMAD.MOV.U32 R2, RZ, RZ, R0 ;  /* 0x000000ffff027224 */ /* 0x000fe200078e0000 */
[----:B------:R-:W1:Y:S01]  /*5600*/  S2R R14, SR_CTAID.Y ;  /* 0x00000000000e7919 */ /* 0x000e620000002600 */
[----:B------:R-:W-:Y:S01]  /*5610*/  ISETP.NE.AND.EX P1, PT, RZ, UR9, PT, P1 ;  /* 0x00000009ff007c0c */ /* 0x000fe2000bf25310 */
[----:B------:R-:W-:-:S12]  /*5620*/  IMAD.MOV.U32 R3, RZ, RZ, R5 ;  /* 0x000000ffff037224 */ /* 0x000fd800078e0005 */
[----:B------:R-:W-:Y:S05]  /*5630*/  @!P1 BRA `(.L_x_99) ;  /* 0x0000000000289947 */ /* 0x000fea0003800000 */
[----:B------:R-:W-:Y:S02]  /*5640*/  ULDC UR10, c[0x0][0x734] ;  /* 0x0001cd00000a7ab9 */ /* 0x000fe40000000800 */
[----:B------:R-:W-:-:S05]  /*5650*/  IADD3 R9, P1, R0, UR10, RZ ;  /* 0x0000000a00097c10 */ /* 0x000fca000ff3e0ff */
[----:B------:R-:W-:-:S04]  /*5660*/  IMAD.X R19, RZ, RZ, R5, P1 ;  /* 0x000000ffff137224 */ /* 0x000fc800008e0605 */
[----:B------:R-:W-:-:S04]  /*5670*/  IMAD.WIDE.U32 R6, R19, UR8, RZ ;  /* 0x0000000813067c25 */ /* 0x000fc8000f8e00ff */
[----:B------:R-:W-:-:S04]  /*5680*/  IMAD.WIDE.U32 R6, P1, R9, UR9, R6 ;  /* 0x0000000909067c25 */ /* 0x000fc8000f820006 */
[----:B------:R-:W-:-:S04]  /*5690*/  IMAD.WIDE.U32 R8, R9, UR8, RZ ;  /* 0x0000000809087c25 */ /* 0x000fc8000f8e00ff */
[----:B------:R-:W-:Y:S01]  /*56a0*/  IMAD.X R3, RZ, RZ, RZ, P1 ;  /* 0x000000ffff037224 */ /* 0x000fe200008e06ff */
[----:B------:R-:W-:Y:S01]  /*56b0*/  IADD3 RZ, P1, R9, R6, RZ ;  /* 0x0000000609ff7210 */ /* 0x000fe20007f3e0ff */
[----:B------:R-:W-:-:S04]  /*56c0*/  IMAD.MOV.U32 R2, RZ, RZ, R7 ;  /* 0x000000ffff027224 */ /* 0x000fc800078e0007 */
[----:B------:R-:W-:-:S08]  /*56d0*/  IMAD.WIDE.U32.X R2, R19, UR9, R2, P1 ;  /* 0x0000000913027c25 */ /* 0x000fd000088e0402 */
.L_x_99:
[--C-:B------:R-:W-:Y:S01]  /*56e0*/  SHF.R.U64 R8, R2, UR11, R3.reuse ;  /* 0x0000000b02087c19 */ /* 0x100fe20008001203 */
[----:B------:R-:W-:Y:S01]  /*56f0*/  ULDC.64 UR8, c[0x0][0x720] ;  /* 0x0001c80000087ab9 */ /* 0x000fe20000000a00 */
[----:B------:R-:W-:Y:S01]  /*5700*/  SHF.R.U32.HI R2, RZ, UR11, R3 ;  /* 0x0000000bff027c19 */ /* 0x000fe20008011603 */
[----:B------:R-:W-:Y:S01]  /*5710*/  IMAD.MOV.U32 R3, RZ, RZ, R5 ;  /* 0x000000ffff037224 */ /* 0x000fe200078e0005 */
[----:B------:R-:W-:Y:S01]  /*5720*/  IADD3 R7, P1, RZ, -R8, RZ ;  /* 0x80000008ff077210 */ /* 0x000fe20007f3e0ff */
[----:B------:R-:W2:Y:S01]  /*5730*/  LDC R22, c[0x0][0x144] ;  /* 0x00005100ff167b82 */ /* 0x000ea20000000800 */
[----:B0-----:R-:W-:Y:S01]  /*5740*/  I2FP.F32.U32 R9, R17 ;  /* 0x0000001100097245 */ /* 0x001fe20000201000 */
[----:B------:R-:W-:Y:S01]  /*5750*/  ULDC.64 UR12, c[0x0][0x740] ;  /* 0x0001d000000c7ab9 */ /* 0x000fe20000000a00 */
[----:B------:R-:W-:Y:S01]  /*5760*/  ULDC UR10, c[0x0][0x708] ;  /* 0x0001c200000a7ab9 */ /* 0x000fe20000000800 */
[----:B------:R-:W-:Y:S01]  /*5770*/  IMAD.X R2, RZ, RZ, ~R2, P1 ;  /* 0x000000ffff027224 */ /* 0x000fe200008e0e02 */
[----:B------:R-:W-:-:S03]  /*5780*/  ISETP.NE.U32.AND P1, PT, RZ, UR12, PT ;  /* 0x0000000cff007c0c */ /* 0x000fc6000bf25070 */
[----:B------:R-:W-:Y:S01]  /*5790*/  IMAD R6, R2, UR8, RZ ;  /* 0x0000000802067c24 */ /* 0x000fe2000f8e02ff */
[----:B------:R-:W0:Y:S01]  /*57a0*/  LDC R19, c[0x0][0x148] ;  /* 0x00005200ff137b82 */ /* 0x000e220000000800 */
[----:B------:R-:W-:Y:S01]  /*57b0*/  IMAD.MOV.U32 R2, RZ, RZ, R0 ;  /* 0x000000ffff027224 */ /* 0x000fe200078e0000 */
[----:B------:R-:W-:-:S03]  /*57c0*/  ISETP.NE.AND.EX P1, PT, RZ, UR13, PT, P1 ;  /* 0x0000000dff007c0c */ /* 0x000fc6000bf25310 */
[----:B------:R-:W-:Y:S01]  /*57d0*/  IMAD.WIDE.U32 R2, R7, UR8, R2 ;  /* 0x0000000807027c25 */ /* 0x000fe2000f8e0002 */
[----:B------:R-:W-:-:S03]  /*57e0*/  ULDC UR8, c[0x0][0x150] ;  /* 0x0000540000087ab9 */ /* 0x000fc60000000800 */
[----:B------:R-:W-:Y:S02]  /*57f0*/  IMAD R7, R7, UR9, R6 ;  /* 0x0000000907077c24 */ /* 0x000fe4000f8e0206 */
[----:B------:R-:W-:Y:S01]  /*5800*/  FMUL R6, R9, UR8 ;  /* 0x0000000809067c20 */ /* 0x000fe20008400000 */
[----:B------:R-:W-:Y:S01]  /*5810*/  ULDC UR8, c[0x0][0x718] ;  /* 0x0001c60000087ab9 */ /* 0x000fe20000000800 */
[----:B------:R-:W-:Y:S01]  /*5820*/  ULDC UR9, c[0x0][0x154] ;  /* 0x0000550000097ab9 */ /* 0x000fe20000000800 */
[----:B------:R-:W-:-:S03]  /*5830*/  IMAD.IADD R3, R3, 0x1, R7 ;  /* 0x0000000103037824 */ /* 0x000fc600078e0207 */
[----:B------:R-:W3:Y:S02]  /*5840*/  F2I.U32.TRUNC.NTZ R6, R6 ;  /* 0x0000000600067305 */ /* 0x000ee4000020f000 */
[----:B------:R-:W-:Y:S02]  /*5850*/  SHF.R.U64 R9, R2, UR8, R3 ;  /* 0x0000000802097c19 */ /* 0x000fe40008001203 */
[----:B-1----:R-:W-:-:S05]  /*5860*/  I2FP.F32.U32 R2, R14 ;  /* 0x0000000e00027245 */ /* 0x002fca0000201000 */
[----:B------:R-:W-:Y:S01]  /*5870*/  FMUL R21, R2, UR9 ;  /* 0x0000000902157c20 */ /* 0x000fe20008400000 */
[----:B------:R-:W-:Y:S01]  /*5880*/  SHF.R.U32.HI R2, RZ, UR8, R3 ;  /* 0x00000008ff027c19 */ /* 0x000fe20008011603 */
[----:B------:R-:W-:-:S03]  /*5890*/  ULDC UR8, c[0x0][0x758] ;  /* 0x0001d60000087ab9 */ /* 0x000fc60000000800 */
[--C-:B------:R-:W-:Y:S01]  /*58a0*/  SHF.R.U64 R20, R9, UR10, R2.reuse ;  /* 0x0000000a09147c19 */ /* 0x100fe20008001202 */
[----:B------:R-:W1:Y:S01]  /*58b0*/  F2I.U32.TRUNC.NTZ R21, R21 ;  /* 0x0000001500157305 */ /* 0x000e62000020f000 */
[----:B------:R-:W-:Y:S01]  /*58c0*/  SHF.R.U32.HI R3, RZ, UR10, R2 ;  /* 0x0000000aff037c19 */ /* 0x000fe20008011602 */
[----:B---3--:R-:W-:-:S03]  /*58d0*/  IMAD.MOV R6, RZ, RZ, -R6 ;  /* 0x000000ffff067224 */ /* 0x008fc600078e0a06 */
[----:B------:R-:W-:Y:S01]  /*58e0*/  SHF.R.U64 R18, R20, UR8, R3 ;  /* 0x0000000814127c19 */ /* 0x000fe20008001203 */
[----:B--2---:R-:W-:Y:S01]  /*58f0*/  IMAD R17, R22, R6, R17 ;  /* 0x0000000616117224 */ /* 0x004fe200078e0211 */
[----:B------:R-:W-:-:S03]  /*5900*/  SHF.R.U32.HI R23, RZ, UR8, R3 ;  /* 0x00000008ff177c19 */ /* 0x000fc60008011603 */
[----:B------:R-:W-:Y:S02]  /*5910*/  IMAD.MOV.U32 R2, RZ, RZ, R18 ;  /* 0x000000ffff027224 */ /* 0x000fe400078e0012 */
[----:B------:R-:W-:Y:S01]  /*5920*/  IMAD.MOV.U32 R3, RZ, RZ, R23 ;  /* 0x000000ffff037224 */ /* 0x000fe200078e0017 */
[----:B------:R-:W-:Y:S06]  /*5930*/  @!P1 BRA `(.L_x_100) ;  /* 0x0000000000289947 */ /* 0x000fec0003800000 */
[----:B------:R-:W-:Y:S02]  /*5940*/  ULDC UR8, c[0x0][0x74c] ;  /* 0x0001d30000087ab9 */ /* 0x000fe40000000800 */
[----:B------:R-:W-:-:S05]  /*5950*/  IADD3 R3, P1, R18, UR8, RZ ;  /* 0x0000000812037c10 */ /* 0x000fca000ff3e0ff */
[----:B------:R-:W-:-:S04]  /*5960*/  IMAD.X R23, RZ, RZ, R23, P1 ;  /* 0x000000ffff177224 */ /* 0x000fc800008e0617 */
[----:B------:R-:W-:-:S04]  /*5970*/  IMAD.WIDE.U32 R6, R23, UR12, RZ ;  /* 0x0000000c17067c25 */ /* 0x000fc8000f8e00ff */
[----:B------:R-:W-:-:S04]  /*5980*/  IMAD.WIDE.U32 R6, P1, R3, UR13, R6 ;  /* 0x0000000d03067c25 */ /* 0x000fc8000f820006 */
[----:B------:R-:W-:-:S04]  /*5990*/  IMAD.WIDE.U32 R2, R3, UR12, RZ ;  /* 0x0000000c03027c25 */ /* 0x000fc8000f8e00ff */
[----:B------:R-:W-:Y:S01]  /*59a0*/  IMAD.MOV.U32 R2, RZ, RZ, R7 ;  /* 0x000000ffff027224 */ /* 0x000fe200078e0007 */
[----:B------:R-:W-:Y:S01]  /*59b0*/  IADD3 RZ, P4, R3, R6, RZ ;  /* 0x0000000603ff7210 */ /* 0x000fe20007f9e0ff */
[----:B------:R-:W-:-:S04]  /*59c0*/  IMAD.X R3, RZ, RZ, RZ, P1 ;  /* 0x000000ffff037224 */ /* 0x000fc800008e06ff */
[----:B------:R-:W-:-:S08]  /*59d0*/  IMAD.WIDE.U32.X R2, R23, UR13, R2, P4 ;  /* 0x0000000d17027c25 */ /* 0x000fd0000a0e0402 */
.L_x_100:
[----:B------:R-:W-:Y:S01]  /*59e0*/  ULDC UR8, c[0x0][0x748] ;  /* 0x0001d20000087ab9 */ /* 0x000fe20000000800 */
[----:B-1----:R-:W-:Y:S01]  /*59f0*/  IMAD.MOV R21, RZ, RZ, -R21 ;  /* 0x000000ffff157224 */ /* 0x002fe200078e0a15 */
[----:B------:R-:W-:Y:S01]  /*5a00*/  SHF.R.U64 R3, R2, UR8, R3 ;  /* 0x0000000802037c19 */ /* 0x000fe20008001203 */
[----:B------:R-:W-:Y:S01]  /*5a10*/  ULDC UR8, c[0x0][0x738] ;  /* 0x0001ce0000087ab9 */ /* 0x000fe20000000800 */
[----:B------:R-:W-:Y:S01]  /*5a20*/  LOP3.LUT R20, R20, UR6, RZ, 0xc0, !PT ;  /* 0x0000000614147c12 */ /* 0x000fe2000f8ec0ff */
[----:B0-----:R-:W-:Y:S01]  /*5a30*/  @P3 IMAD R17, R19, R21, R14 ;  /* 0x0000001513113224 */ /* 0x001fe200078e020e */
[----:B------:R-:W-:Y:S01]  /*5a40*/  ULDC UR9, c[0x0][0x710] ;  /* 0x0001c40000097ab9 */ /* 0x000fe20000000800 */
[----:B------:R-:W-:Y:S02]  /*5a50*/  IMAD.MOV R7, RZ, RZ, -R3 ;  /* 0x000000ffff077224 */ /* 0x000fe400078e0a03 */
[----:B------:R-:W-:Y:S01]  /*5a60*/  IMAD R14, R3, UR5, R20 ;  /* 0x00000005030e7c24 */ /* 0x000fe2000f8e0214 */
[----:B------:R-:W-:Y:S01]  /*5a70*/  LOP3.LUT R3, R9, UR4, RZ, 0xc0, !PT ;  /* 0x0000000409037c12 */ /* 0x000fe2000f8ec0ff */
[----:B------:R-:W-:Y:S01]  /*5a80*/  IMAD R18, R7, UR8, R18 ;  /* 0x0000000807127c24 */ /* 0x000fe2000f8e0212 */
[----:B------:R-:W-:Y:S01]  /*5a90*/  ULDC UR8, c[0x0][0x700] ;  /* 0x0001c00000087ab9 */ /* 0x000fe20000000800 */
[----:B------:R-:W-:-:S02]  /*5aa0*/  IMAD R14, R14, UR9, R17 ;  /* 0x000000090e0e7c24 */ /* 0x000fc4000f8e0211 */
[----:B------:R-:W-:Y:S02]  /*5ab0*/  IMAD R3, R18, UR8, R3 ;  /* 0x0000000812037c24 */ /* 0x000fe4000f8e0203 */
[----:B------:R-:W-:-:S03]  /*5ac0*/  IMAD.MOV.U32 R2, RZ, RZ, 0x1 ;  /* 0x00000001ff027424 */ /* 0x000fc600078e00ff */
[----:B------:R-:W-:Y:S02]  /*5ad0*/  SEL R17, R3, R14, !P3 ;  /* 0x0000000e03117207 */ /* 0x000fe40005800000 */
[----:B------:R-:W-:Y:S01]  /*5ae0*/  SEL R14, R14, R3, !P3 ;  /* 0x000000030e0e7207 */ /* 0x000fe20005800000 */
[----:B------:R-:W-:-:S07]  /*5af0*/  IMAD.MOV.U32 R3, RZ, RZ, R8 ;  /* 0x000000ffff037224 */ /* 0x000fce00078e0008 */
.L_x_98:
[----:B------:R-:W-:Y:S05]  /*5b00*/  BSYNC B1 ;  /* 0x0000000000017941 */ /* 0x000fea0003800000 */
.L_x_97:
[----:B------:R-:W-:-:S13]  /*5b10*/  LOP3.LUT P1, RZ, R2, 0xff, RZ, 0xc0, !PT ;  /* 0x000000ff02ff7812 */ /* 0x000fda000782c0ff */
[----:B------:R-:W-:Y:S05]  /*5b20*/  @P1 BRA `(.L_x_101) ;  /* 0xfffffff000f81947 */ /* 0x000fea000383ffff */
[----:B------:R-:W-:Y:S05]  /*5b30*/  BSYNC B0 ;  /* 0x0000000000007941 */ /* 0x000fea0003800000 */
.L_x_89:
[----:B------:R-:W-:-:S03]  /*5b40*/  UMOV UR8, 0xffffffff ;  /* 0xffffffff00087882 */ /* 0x000fc60000000000 */
[----:B------:R-:W-:Y:S05]  /*5b50*/  BRA.DIV UR8, `(.L_x_102) ;  /* 0x00000006084c7947 */ /* 0x000fea000b800000 */
[----:B------:R-:W-:-:S13]  /*5b60*/  ELECT P0, URZ, PT ;  /* 0x00000000003f782f */ /* 0x000fda0003800000 */
.L_x_118:
[----:B------:R-:W-:Y:S04]  /*5b70*/  BSSY B0, `(.L_x_103) ;  /* 0x000003d000007945 */ /* 0x000fe80003800000 */
[----:B------:R-:W-:Y:S05]  /*5b80*/  @!P0 BRA `(.L_x_104) ;  /* 0x0000000000ec8947 */ /* 0x000fea0003800000 */
[----:B------:R-:W-:-:S04]  /*5b90*/  LOP3.LUT R4, R4, 0x2, RZ, 0xfc, !PT ;  /* 0x0000000204047812 */ /* 0x000fc800078efcff */
[----:B------:R-:W-:-:S13]  /*5ba0*/  ISETP.NE.AND P0, PT, R4, 0x3, PT ;  /* 0x000000030400780c */ /* 0x000fda0003f05270 */
[----:B------:R-:W-:Y:S05]  /*5bb0*/  @!P0 BRA `(.L_x_105) ;  /* 0x0000000000048947 */ /* 0x000fea0003800000 */
[----:B------:R-:W-:Y:S01]  /*5bc0*/  BPT.TRAP 0x1 ;  /* 0x000000040000795c */ /* 0x000fe20000300000 */
.L_x_105:
[----:B------:R-:W0:Y:S01]  /*5bd0*/  S2R R3, SR_CgaCtaId ;  /* 0x0000000000037919 */ /* 0x000e220000008800 */
[----:B------:R-:W-:Y:S02]  /*5be0*/  MOV R0, 0x400 ;  /* 0x0000040000007802 */ /* 0x000fe40000000f00 */
[----:B------:R-:W-:Y:S02]  /*5bf0*/  SHF.L.U32 R2, R10, 0x1f, RZ ;  /* 0x0000001f0a027819 */ /* 0x000fe400000006ff */
[----:B0-----:R-:W-:-:S05]  /*5c00*/  LEA R0, R3, R0, 0x18 ;  /* 0x0000000003007211 */ /* 0x001fca00078ec0ff */
[----:B------:R-:W-:-:S04]  /*5c10*/  VIADD R0, R0, 0x30 ;  /* 0x0000003000007836 */ /* 0x000fc80000000000 */
[C---:B------:R-:W-:Y:S02]  /*5c20*/  IMAD R5, R13.reuse, 0x8, R0 ;  /* 0x000000080d057824 */ /* 0x040fe400078e0200 */
[----:B------:R-:W-:Y:S02]  /*5c30*/  VIADD R13, R13, 0x1 ;  /* 0x000000010d0d7836 */ /* 0x000fe40000000000 */
[----:B------:R-:W0:Y:S03]  /*5c40*/  SYNCS.PHASECHK.TRANS64.TRYWAIT P0, [R5+URZ], R2 ;  /* 0x00000002050075a7 */ /* 0x000e26000800017f */
[----:B------:R-:W-:-:S04]  /*5c50*/  ISETP.NE.AND P1, PT, R13, 0x6, PT ;  /* 0x000000060d00780c */ /* 0x000fc80003f25270 */
[----:B------:R-:W-:Y:S02]  /*5c60*/  SEL R3, RZ, 0x1, P1 ;  /* 0x00000001ff037807 */ /* 0x000fe40000800000 */
[----:B------:R-:W-:Y:S02]  /*5c70*/  SEL R13, R13, RZ, P1 ;  /* 0x000000ff0d0d7207 */ /* 0x000fe40000800000 */
[----:B------:R-:W-:-:S03]  /*5c80*/  LOP3.LUT R10, R10, R3, RZ, 0x3c, !PT ;  /* 0x000000030a0a7212 */ /* 0x000fc600078e3cff */
[----:B------:R-:W-:Y:S01]  /*5c90*/  IMAD R7, R13, 0x8, R0 ;  /* 0x000000080d077824 */ /* 0x000fe200078e0200 */
[----:B------:R-:W-:Y:S01]  /*5ca0*/  SHF.L.U32 R4, R10, 0x1f, RZ ;  /* 0x0000001f0a047819 */ /* 0x000fe200000006ff */
[----:B0-----:R-:W-:Y:S06]  /*5cb0*/  @!P0 BRA `(.L_x_106) ;  /* 0x0000000400188947 */ /* 0x001fec0003800000 */
.L_x_119:
[----:B------:R-:W1:Y:S01]  /*5cc0*/  SYNCS.PHASECHK.TRANS64.TRYWAIT P0, [R7+URZ], R4 ;  /* 0x00000004070075a7 */ /* 0x000e62000800017f */
[----:B0-----:R-:W-:-:S05]  /*5cd0*/  VIADD R2, R13, 0x1 ;  /* 0x000000010d027836 */ /* 0x001fca0000000000 */
[----:B------:R-:W-:-:S04]  /*5ce0*/  ISETP.NE.AND P1, PT, R2, 0x6, PT ;  /* 0x000000060200780c */ /* 0x000fc80003f25270 */
[----:B------:R-:W-:Y:S02]  /*5cf0*/  SEL R3, RZ, 0x1, P1 ;  /* 0x00000001ff037807 */ /* 0x000fe40000800000 */
[----:B------:R-:W-:Y:S02]  /*5d00*/  SEL R9, R2, RZ, P1 ;  /* 0x000000ff02097207 */ /* 0x000fe40000800000 */
[----:B------:R-:W-:-:S03]  /*5d10*/  LOP3.LUT R10, R10, R3, RZ, 0x3c, !PT ;  /* 0x000000030a0a7212 */ /* 0x000fc600078e3cff */
[----:B------:R-:W-:Y:S01]  /*5d20*/  IMAD R6, R9, 0x8, R0 ;  /* 0x0000000809067824 */ /* 0x000fe200078e0200 */
[----:B------:R-:W-:Y:S01]  /*5d30*/  SHF.L.U32 R5, R10, 0x1f, RZ ;  /* 0x0000001f0a057819 */ /* 0x000fe200000006ff */
[----:B-1----:R-:W-:Y:S06]  /*5d40*/  @!P0 BRA `(.L_x_107) ;  /* 0x0000000400088947 */ /* 0x002fec0003800000 */
.L_x_120:
[----:B------:R-:W1:Y:S01]  /*5d50*/  SYNCS.PHASECHK.TRANS64.TRYWAIT P0, [R6+URZ], R5 ;  /* 0x00000005060075a7 */ /* 0x000e62000800017f */
[----:B------:R-:W-:-:S05]  /*5d60*/  VIADD R2, R9, 0x1 ;  /* 0x0000000109027836 */ /* 0x000fca0000000000 */
[----:B------:R-:W-:-:S04]  /*5d70*/  ISETP.NE.AND P1, PT, R2, 0x6, PT ;  /* 0x000000060200780c */ /* 0x000fc80003f25270 */
[----:B------:R-:W-:Y:S02]  /*5d80*/  SEL R3, RZ, 0x1, P1 ;  /* 0x00000001ff037807 */ /* 0x000fe40000800000 */
[----:B0-----:R-:W-:Y:S02]  /*5d90*/  SEL R7, R2, RZ, P1 ;  /* 0x000000ff02077207 */ /* 0x001fe40000800000 */
[----:B------:R-:W-:-:S03]  /*5da0*/  LOP3.LUT R10, R10, R3, RZ, 0x3c, !PT ;  /* 0x000000030a0a7212 */ /* 0x000fc600078e3cff */
[----:B------:R-:W-:Y:S01]  /*5db0*/  IMAD R9, R7, 0x8, R0 ;  /* 0x0000000807097824 */ /* 0x000fe200078e0200 */
[----:B------:R-:W-:Y:S01]  /*5dc0*/  SHF.L.U32 R4, R10, 0x1f, RZ ;  /* 0x0000001f0a047819 */ /* 0x000fe200000006ff */
[----:B-1----:R-:W-:Y:S06]  /*5dd0*/  @!P0 BRA `(.L_x_108) ;  /* 0x0000000000f88947 */ /* 0x002fec0003800000 */
.L_x_121:
[----:B------:R-:W1:Y:S01]  /*5de0*/  SYNCS.PHASECHK.TRANS64.TRYWAIT P0, [R9+URZ], R4 ;  /* 0x00000004090075a7 */ /* 0x000e62000800017f */
[----:B------:R-:W-:-:S05]  /*5df0*/  VIADD R2, R7, 0x1 ;  /* 0x0000000107027836 */ /* 0x000fca0000000000 */
[----:B------:R-:W-:-:S04]  /*5e00*/  ISETP.NE.AND P1, PT, R2, 0x6, PT ;  /* 0x000000060200780c */ /* 0x000fc80003f25270 */
[----:B------:R-:W-:Y:S02]  /*5e10*/  SEL R3, RZ, 0x1, P1 ;  /* 0x00000001ff037807 */ /* 0x000fe40000800000 */
[----:B------:R-:W-:Y:S02]  /*5e20*/  SEL R7, R2, RZ, P1 ;  /* 0x000000ff02077207 */ /* 0x000fe40000800000 */
[----:B------:R-:W-:-:S03]  /*5e30*/  LOP3.LUT R11, R10, R3, RZ, 0x3c, !PT ;  /* 0x000000030a0b7212 */ /* 0x000fc600078e3cff */
[----:B0-----:R-:W-:Y:S01]  /*5e40*/  IMAD R6, R7, 0x8, R0 ;  /* 0x0000000807067824 */ /* 0x001fe200078e0200 */
[----:B------:R-:W-:Y:S01]  /*5e50*/  SHF.L.U32 R5, R11, 0x1f, RZ ;  /* 0x0000001f0b057819 */ /* 0x000fe200000006ff */
[----:B-1----:R-:W-:Y:S06]  /*5e60*/  @!P0 BRA `(.L_x_109) ;  /* 0x0000000000e88947 */ /* 0x002fec0003800000 */
.L_x_122:
[----:B------:R-:W1:Y:S01]  /*5e70*/  SYNCS.PHASECHK.TRANS64.TRYWAIT P0, [R6+URZ], R5 ;  /* 0x00000005060075a7 */ /* 0x000e62000800017f */
[----:B------:R-:W-:-:S05]  /*5e80*/  VIADD R2, R7, 0x1 ;  /* 0x0000000107027836 */ /* 0x000fca0000000000 */
[----:B------:R-:W-:-:S04]  /*5e90*/  ISETP.NE.AND P1, PT, R2, 0x6, PT ;  /* 0x000000060200780c */ /* 0x000fc80003f25270 */
[----:B0-----:R-:W-:Y:S02]  /*5ea0*/  SEL R4, RZ, 0x1, P1 ;  /* 0x00000001ff047807 */ /* 0x001fe40000800000 */
[----:B------:R-:W-:Y:S02]  /*5eb0*/  SEL R3, R2, RZ, P1 ;  /* 0x000000ff02037207 */ /* 0x000fe40000800000 */
[----:B------:R-:W-:Y:S01]  /*5ec0*/  LOP3.LUT R4, R11, R4, RZ, 0x3c, !PT ;  /* 0x000000040b047212 */ /* 0x000fe200078e3cff */
[----:B-1----:R-:W-:Y:S06]  /*5ed0*/  @!P0 BRA `(.L_x_110) ;  /* 0x0000000000e08947 */ /* 0x002fec0003800000 */
.L_x_123:
[----:B------:R-:W-:Y:S01]  /*5ee0*/  IMAD R3, R3, 0x8, R0 ;  /* 0x0000000803037824 */ /* 0x000fe200078e0200 */
[----:B------:R-:W-:-:S07]  /*5ef0*/  SHF.L.U32 R0, R4, 0x1f, RZ ;  /* 0x0000001f04007819 */ /* 0x000fce00000006ff */
.L_x_111:
[----:B-1----:R1:W2:Y:S02]  /*5f00*/  SYNCS.PHASECHK.TRANS64.TRYWAIT P0, [R3+URZ], R0 ;  /* 0x00000000030075a7 */ /* 0x0022a4000800017f */
[----:B--2---:R-:W-:Y:S05]  /*5f10*/  @!P0 NANOSLEEP.SYNCS 0x989680 ;  /* 0x009896800000895d */ /* 0x004fea0003900000 */
[----:B------:R-:W2:Y:S02]  /*5f20*/  @!P0 SYNCS.PHASECHK.TRANS64 P0, [R3+URZ], R0 ;  /* 0x00000000030085a7 */ /* 0x000ea4000800007f */
[----:B--2---:R-:W-:Y:S05]  /*5f30*/  @!P0 BRA `(.L_x_111) ;  /* 0xfffffffc00f08947 */ /* 0x004fea000383ffff */
.L_x_104:
[----:B------:R-:W-:Y:S05]  /*5f40*/  BSYNC B0 ;  /* 0x0000000000007941 */ /* 0x000fea0003800000 */
.L_x_103:
[----:B------:R-:W-:Y:S05]  /*5f50*/  EXIT ;  /* 0x000000000000794d */ /* 0x000fea0003800000 */
.L_x_17:
[----:B-1----:R-:W-:-:S04]  /*5f60*/  IMAD.U32 R10, RZ, RZ, UR8 ;  /* 0x00000008ff0a7e24 */ /* 0x002fc8000f8e00ff */
[----:B------:R1:W4:Y:S03]  /*5f70*/  SYNCS.PHASECHK.TRANS64.TRYWAIT P0, [R10+URZ], R13 ;  /* 0x0000000d0a0075a7 */ /* 0x000326000800017f */
[----:B----4-:R-:W-:Y:S05]  /*5f80*/  @!P0 NANOSLEEP.SYNCS 0x989680 ;  /* 0x009896800000895d */ /* 0x010fea0003900000 */
[----:B------:R-:W4:Y:S02]  /*5f90*/  @!P0 SYNCS.PHASECHK.TRANS64 P0, [R10+URZ], R13 ;  /* 0x0000000d0a0085a7 */ /* 0x000f24000800007f */
[----:B----4-:R-:W-:Y:S05]  /*5fa0*/  @!P0 BRA `(.L_x_17) ;  /* 0xfffffffc00ec8947 */ /* 0x010fea000383ffff */
[----:B------:R-:W-:Y:S05]  /*5fb0*/  BRA `(.L_x_16) ;  /* 0xffffffb000f07947 */ /* 0x000fea000383ffff */
.L_x_90:
[----:B------:R-:W-:Y:S01]  /*5fc0*/  BSSY B1, `(.L_x_112) ;  /* 0x0000006000017945 */ /* 0x000fe20003800000 */
[----:B------:R-:W-:-:S07]  /*5fd0*/  IMAD.MOV.U32 R2, RZ, RZ, -0x1 ;  /* 0xffffffffff027424 */ /* 0x000fce00078e00ff */
[----:B------:R-:W-:Y:S05]  /*5fe0*/  WARPSYNC.COLLECTIVE R2, `(.L_x_113) ;  /* 0x00000000020c7348 */ /* 0x000fea0003c00000 */
[----:B------:R-:W-:Y:S02]  /*5ff0*/  ELECT P1, UR62, PT ;  /* 0x00000000003e782f */ /* 0x000fe40003820000 */
[----:B------:R-:W-:Y:S01]  /*6000*/  MOV R2, UR62 ;  /* 0x0000003e00027c02 */ /* 0x000fe20008000f00 */
[----:B------:R-:W-:Y:S10]  /*6010*/  ENDCOLLECTIVE ;  /* 0x000000000000791b */ /* 0x000ff40003800000 */
.L_x_113:
[----:B------:R-:W-:Y:S05]  /*6020*/  BSYNC B1 ;  /* 0x0000000000017941 */ /* 0x000fea0003800000 */
.L_x_112:
[----:B------:R-:W-:Y:S05]  /*6030*/  BRA `(.L_x_114) ;  /* 0xffffffec00c07947 */ /* 0x000fea000383ffff */
.L_x_93:
[----:B-1----:R1:W2:Y:S02]  /*6040*/  SYNCS.PHASECHK.TRANS64.TRYWAIT P1, [R19+URZ+0x30], R8 ;  /* 0x00003008130075a7 */ /* 0x0022a4000802017f */
[----:B--2---:R-:W-:Y:S05]  /*6050*/  @!P1 NANOSLEEP.SYNCS 0x989680 ;  /* 0x009896800000995d */ /* 0x004fea0003900000 */
[----:B------:R-:W2:Y:S02]  /*6060*/  @!P1 SYNCS.PHASECHK.TRANS64 P1, [R19+URZ+0x30], R8 ;  /* 0x00003008130095a7 */ /* 0x000ea4000802007f */
[----:B--2---:R-:W-:Y:S05]  /*6070*/  @!P1 BRA `(.L_x_93) ;  /* 0xfffffffc00f09947 */ /* 0x004fea000383ffff */
[----:B------:R-:W-:Y:S05]  /*6080*/  BRA `(.L_x_115) ;  /* 0xfffffff000007947 */ /* 0x000fea000383ffff */
.L_x_102:
[----:B------:R-:W-:Y:S01]  /*6090*/  BSSY B0, `(.L_x_116) ;  /* 0x0000006000007945 */ /* 0x000fe20003800000 */
[----:B------:R-:W-:-:S07]  /*60a0*/  IMAD.MOV.U32 R2, RZ, RZ, -0x1 ;  /* 0xffffffffff027424 */ /* 0x000fce00078e00ff */
[----:B------:R-:W-:Y:S05]  /*60b0*/  WARPSYNC.COLLECTIVE R2, `(.L_x_117) ;  /* 0x00000000020c7348 */ /* 0x000fea0003c00000 */
[----:B------:R-:W-:Y:S02]  /*60c0*/  ELECT P1, UR62, PT ;  /* 0x00000000003e782f */ /* 0x000fe40003820000 */
[----:B------:R-:W-:Y:S01]  /*60d0*/  MOV R2, UR62 ;  /* 0x0000003e00027c02 */ /* 0x000fe20008000f00 */
[----:B------:R-:W-:Y:S10]  /*60e0*/  ENDCOLLECTIVE ;  /* 0x000000000000791b */ /* 0x000ff40003800000 */
.L_x_117:
[----:B------:R-:W-:Y:S05]  /*60f0*/  BSYNC B0 ;  /* 0x0000000000007941 */ /* 0x000fea0003800000 */
.L_x_116:
[----:B------:R-:W-:Y:S01]  /*6100*/  PLOP3.LUT P0, PT, P1, PT, PT, 0x80, 0x0 ;  /* 0x000000000000781c */ /* 0x000fe20000f0f070 */
[----:B------:R-:W-:-:S12]  /*6110*/  BRA `(.L_x_118) ;  /* 0xfffffff800947947 */ /* 0x000fd8000383ffff */
.L_x_106:
[----:B0-----:R0:W1:Y:S02]  /*6120*/  SYNCS.PHASECHK.TRANS64.TRYWAIT P0, [R5+URZ], R2 ;  /* 0x00000002050075a7 */ /* 0x001064000800017f */
[----:B-1----:R-:W-:Y:S05]  /*6130*/  @!P0 NANOSLEEP.SYNCS 0x989680 ;  /* 0x009896800000895d */ /* 0x002fea0003900000 */
[----:B------:R-:W1:Y:S02]  /*6140*/  @!P0 SYNCS.PHASECHK.TRANS64 P0, [R5+URZ], R2 ;  /* 0x00000002050085a7 */ /* 0x000e64000800007f */
[----:B-1----:R-:W-:Y:S05]  /*6150*/  @!P0 BRA `(.L_x_106) ;  /* 0xfffffffc00f08947 */ /* 0x002fea000383ffff */
[----:B------:R-:W-:Y:S05]  /*6160*/  BRA `(.L_x_119) ;  /* 0xfffffff800d47947 */ /* 0x000fea000383ffff */
.L_x_107:
[----:B0-----:R0:W1:Y:S02]  /*6170*/  SYNCS.PHASECHK.TRANS64.TRYWAIT P0, [R7+URZ], R4 ;  /* 0x00000004070075a7 */ /* 0x001064000800017f */
[----:B-1----:R-:W-:Y:S05]  /*6180*/  @!P0 NANOSLEEP.SYNCS 0x989680 ;  /* 0x009896800000895d */ /* 0x002fea0003900000 */
[----:B------:R-:W1:Y:S02]  /*6190*/  @!P0 SYNCS.PHASECHK.TRANS64 P0, [R7+URZ], R4 ;  /* 0x00000004070085a7 */ /* 0x000e64000800007f */
[----:B-1----:R-:W-:Y:S05]  /*61a0*/  @!P0 BRA `(.L_x_107) ;  /* 0xfffffffc00f08947 */ /* 0x002fea000383ffff */
[----:B------:R-:W-:Y:S05]  /*61b0*/  BRA `(.L_x_120) ;  /* 0xfffffff800e47947 */ /* 0x000fea000383ffff */
.L_x_108:
[----:B0-----:R0:W1:Y:S02]  /*61c0*/  SYNCS.PHASECHK.TRANS64.TRYWAIT P0, [R6+URZ], R5 ;  /* 0x00000005060075a7 */ /* 0x001064000800017f */
[----:B-1----:R-:W-:Y:S05]  /*61d0*/  @!P0 NANOSLEEP.SYNCS 0x989680 ;  /* 0x009896800000895d */ /* 0x002fea0003900000 */
[----:B------:R-:W1:Y:S02]  /*61e0*/  @!P0 SYNCS.PHASECHK.TRANS64 P0, [R6+URZ], R5 ;  /* 0x00000005060085a7 */ /* 0x000e64000800007f */
[----:B-1----:R-:W-:Y:S05]  /*61f0*/  @!P0 BRA `(.L_x_108) ;  /* 0xfffffffc00f08947 */ /* 0x002fea000383ffff */
[----:B------:R-:W-:Y:S05]  /*6200*/  BRA `(.L_x_121) ;  /* 0xfffffff800f47947 */ /* 0x000fea000383ffff */
.L_x_109:
[----:B0-----:R0:W1:Y:S02]  /*6210*/  SYNCS.PHASECHK.TRANS64.TRYWAIT P0, [R9+URZ], R4 ;  /* 0x00000004090075a7 */ /* 0x001064000800017f */
[----:B-1----:R-:W-:Y:S05]  /*6220*/  @!P0 NANOSLEEP.SYNCS 0x989680 ;  /* 0x009896800000895d */ /* 0x002fea0003900000 */
[----:B------:R-:W1:Y:S02]  /*6230*/  @!P0 SYNCS.PHASECHK.TRANS64 P0, [R9+URZ], R4 ;  /* 0x00000004090085a7 */ /* 0x000e64000800007f */
[----:B-1----:R-:W-:Y:S05]  /*6240*/  @!P0 BRA `(.L_x_109) ;  /* 0xfffffffc00f08947 */ /* 0x002fea000383ffff */
[----:B------:R-:W-:Y:S05]  /*6250*/  BRA `(.L_x_122) ;  /* 0xfffffffc00047947 */ /* 0x000fea000383ffff */
.L_x_110:
[----:B0-----:R0:W1:Y:S02]  /*6260*/  SYNCS.PHASECHK.TRANS64.TRYWAIT P0, [R6+URZ], R5 ;  /* 0x00000005060075a7 */ /* 0x001064000800017f */
[----:B-1----:R-:W-:Y:S05]  /*6270*/  @!P0 NANOSLEEP.SYNCS 0x989680 ;  /* 0x009896800000895d */ /* 0x002fea0003900000 */
[----:B------:R-:W1:Y:S02]  /*6280*/  @!P0 SYNCS.PHASECHK.TRANS64 P0, [R6+URZ], R5 ;  /* 0x00000005060085a7 */ /* 0x000e64000800007f */
[----:B-1----:R-:W-:Y:S05]  /*6290*/  @!P0 BRA `(.L_x_110) ;  /* 0xfffffffc00f08947 */ /* 0x002fea000383ffff */
[----:B------:R-:W-:Y:S05]  /*62a0*/  BRA `(.L_x_123) ;  /* 0xfffffffc000c7947 */ /* 0x000fea000383ffff */
.L_x_124:
[----:B------:R-:W-:-:S00]  /*62b0*/  BRA `(.L_x_124) ;  /* 0xfffffffc00fc7947 */ /* 0x000fc0000383ffff */
[----:B------:R-:W-:-:S00]  /*62c0*/  NOP ;  /* 0x0000000000007918 */ /* 0x000fc00000000000 */
        /* <DEDUP_REMOVED lines=11> */
.L_x_125:


//--------------------- .nv.shared._ZN7cutlass13device_kernelINS_4gemm6kernel13GemmUniversalIN4cute5tupleIJiiiiEEENS1_10collective13CollectiveMmaINS1_40MainloopSm90TmaGmmaWarpSpecializedSparseILi6ENS5_IJNS4_1CILi1EEESB_SB_EEENS1_35KernelTmaWarpSpecializedCooperativeEEENS5_IJNSA_ILi128EEENSA_ILi64EEESF_EEENS_6half_tENS5_IJNS4_6LayoutINS5_IJiNS5_IJNSA_ILi2EEEiEEEiEEENS5_IJlNS5_IJSB_SK_EEElEEEEENSJ_INS5_IJNS5_IJNS5_IJNSA_ILi8EEESK_NSA_ILi4EEEEEEiEEENS5_IJNS5_IJNSA_ILi16EEESK_SR_EEEiEEEiEEENS5_IJNS5_IJNS5_IJSF_SU_NSA_ILi2048EEEEEENSA_ILi8192EEEEEENS5_IJNS5_IJSB_NSA_ILi1024EEENSA_ILi32EEEEEElEEElEEEEEEEESI_NS5_IJlSB_lEEENS4_8TiledMMAINS4_8MMA_AtomIJNS4_4SM904GMMA6SPARSE26GMMA_64x64x32_F32F16F16_SSILNS1D_5MajorE0ELS1G_0ELNS1D_7ScaleInE1ELS1H_1ELNS1D_9SparseSelE0EEEEEENSJ_INS5_IJSK_SB_SB_EEENS5_IJSB_NSA_ILi0EEES1M_EEEEENS5_IJNS4_10UnderscoreES1P_S1P_EEEEENS4_13SM90_TMA_LOADENS4_14ComposedLayoutINS4_7SwizzleILi3ELi4ELi3EEENS4_25smem_sparse_ptr_flag_bitsILi2ELi16EEENSJ_INS5_IJNS5_IJSB_SQ_EEENS5_IJSK_SG_EEEEEENS5_IJNS5_IJS1M_SF_EEESN_EEEEEEEvNS4_8identityES1S_NS1T_IS1V_NS4_18smem_ptr_flag_bitsILi16EEENSJ_INS5_IJSQ_SG_EEENS5_IJSG_SB_EEEEEEEvS25_EENS_8epilogue10collective6detail29Sm90TmaWarpSpecializedAdapterINS2E_15DefaultEpilogueIfNS5_IJSB_llEEES2I_NS2D_6thread17LinearCombinationIfLi1EffLNS2J_9ScaleType4KindE0ELNS_15FloatRoundStyleE2EfEENS1_15EpilogueDefaultEEEEEvvEEEEvNT_6ParamsE --------------------------
	.section	.nv.shared._ZN7cutlass13device_kernelINS_4gemm6kernel13GemmUniversalIN4cute5tupleIJiiiiEEENS1_10collective13CollectiveMmaINS1_40MainloopSm90TmaGmmaWarpSpecializedSparseILi6ENS5_IJNS4_1CILi1EEESB_SB_EEENS1_35KernelTmaWarpSpecializedCooperativeEEENS5_IJNSA_ILi128EEENSA_ILi64EEESF_EEENS_6half_tENS5_IJNS4_6LayoutINS5_IJiNS5_IJNSA_ILi2EEEiEEEiEEENS5_IJlNS5_IJSB_SK_EEElEEEEENSJ_INS5_IJNS5_IJNS5_IJNSA_ILi8EEESK_NSA_ILi4EEEEEEiEEENS5_IJNS5_IJNSA_ILi16EEESK_SR_EEEiEEEiEEENS5_IJNS5_IJNS5_IJSF_SU_NSA_ILi2048EEEEEENSA_ILi8192EEEEEENS5_IJNS5_IJSB_NSA_ILi1024EEENSA_ILi32EEEEEElEEElEEEEEEEESI_NS5_IJlSB_lEEENS4_8TiledMMAINS4_8MMA_AtomIJNS4_4SM904GMMA6SPARSE26GMMA_64x64x32_F32F16F16_SSILNS1D_5MajorE0ELS1G_0ELNS1D_7ScaleInE1ELS1H_1ELNS1D_9SparseSelE0EEEEEENSJ_INS5_IJSK_SB_SB_EEENS5_IJSB_NSA_ILi0EEES1M_EEEEENS5_IJNS4_10UnderscoreES1P_S1P_EEEEENS4_13SM90_TMA_LOADENS4_14ComposedLayoutINS4_7SwizzleILi3ELi4ELi3EEENS4_25smem_sparse_ptr_flag_bitsILi2ELi16EEENSJ_INS5_IJNS5_IJSB_SQ_EEENS5_IJSK_SG_EEEEEENS5_IJNS5_IJS1M_SF_EEESN_EEEEEEEvNS4_8identityES1S_NS1T_IS1V_NS4_18smem_ptr_flag_bitsILi16EEENSJ_INS5_IJSQ_SG_EEENS5_IJSG_SB_EEEEEEEvS25_EENS_8epilogue10collective6detail29Sm90TmaWarpSpecializedAdapterINS2E_15DefaultEpilogueIfNS5_IJSB_llEEES2I_NS2D_6thread17LinearCombinationIfLi1EffLNS2J_9ScaleType4KindE0ELNS_15FloatRoundStyleE2EfEENS1_15EpilogueDefaultEEEEEvvEEEEvNT_6ParamsE,"aw",@nobits
	.sectionflags	@""
	.align	16
	.zero		1024


//--------------------- .nv.shared.reserved.0     --------------------------
	.section	.nv.shared.reserved.0,"aw",@nobits
	.weak		__nv_reservedSMEM_offset_0_alias
	.size		__nv_reservedSMEM_offset_0_alias, 0, 0
	.other		__nv_reservedSMEM_offset_0_alias,@"STO_CUDA_RESERVED_SHARED STV_DEFAULT"
__nv_reservedSMEM_offset_0_alias:
	.zero		0


//--------------------- .nv.global                --------------------------
	.section	.nv.global,"aw",@nobits
.nv.global:
	.type		_ZN39_INTERNAL_6ded72aa_4_k_cu_3f518e24_37724cute1_E,@object
	.size		_ZN39_INTERNAL_6ded72aa_4_k_cu_3f518e24_37724cute1_E,(_ZN39_INTERNAL_6ded72aa_4_k_cu_3f518e24_37724cuda3std3__45__cpo6cbeginE - _ZN39_INTERNAL_6ded72aa_4_k_cu_3f518e24_37724cute1_E)
_ZN39_INTERNAL_6ded72aa_4_k_cu_3f518e24_37724cute1_E:
	.zero		1
	.type		_ZN39_INTERNAL_6ded72aa_4_k_cu_3f518e24_37724cuda3std3__45__cpo6cbeginE,@object
	.size		_ZN39_INTERNAL_6ded72aa_4_k_cu_3f518e24_37724cuda3std3__45__cpo6cbeginE,(_ZN39_INTERNAL_6ded72aa_4_k_cu_3f518e24_37724cuda3std3__48in_placeE - _ZN39_INTERNAL_6ded72aa_4_k_cu_3f518e24_37724cuda3std3__45__cpo6cbeginE)
_ZN39_INTERNAL_6ded72aa_4_k_cu_3f518e24_37724cuda3std3__45__cpo6cbeginE:
	.zero		1
	.type		_ZN39_INTERNAL_6ded72aa_4_k_cu_3f518e24_37724cuda3std3__48in_placeE,@object
	.size		_ZN39_INTERNAL_6ded72aa_4_k_cu_3f518e24_37724cuda3std3__48in_placeE,(_ZN39_INTERNAL_6ded72aa_4_k_cu_3f518e24_37724cuda3std6ranges3__45__cpo9iter_moveE - _ZN39_INTERNAL_6ded72aa_4_k_cu_3f518e24_37724cuda3std3__48in_placeE)
_ZN39_INTERNAL_6ded72aa_4_k_cu_3f518e24_37724cuda3std3__48in_placeE:
	.zero		1
	.type		_ZN39_INTERNAL_6ded72aa_4_k_cu_3f518e24_37724cuda3std6ranges3__45__cpo9iter_moveE,@object
	.size		_ZN39_INTERNAL_6ded72aa_4_k_cu_3f518e24_37724cuda3std6ranges3__45__cpo9iter_moveE,(_ZN39_INTERNAL_6ded72aa_4_k_cu_3f518e24_37724cuda3std3__45__cpo5beginE - _ZN39_INTERNAL_6ded72aa_4_k_cu_3f518e24_37724cuda3std6ranges3__45__cpo9iter_moveE)
_ZN39_INTERNAL_6ded72aa_4_k_cu_3f518e24_37724cuda3std6ranges3__45__cpo9iter_moveE:
	.zero		1
	.type		_ZN39_INTERNAL_6ded72aa_4_k_cu_3f518e24_37724cuda3std3__45__cpo5beginE,@object
	.size		_ZN39_INTERNAL_6ded72aa_4_k_cu_3f518e24_37724cuda3std3__45__cpo5beginE,(_ZN39_INTERNAL_6ded72aa_4_k_cu_3f518e24_37724cuda3std3__441_GLOBAL__N__6ded72aa_4_k_cu_3f518e24_37726ignoreE - _ZN39_INTERNAL_6ded72aa_4_k_cu_3f518e24_37724cuda3std3__45__cpo5beginE)
_ZN39_INTERNAL_6ded72aa_4_k_cu_3f518e24_37724cuda3std3__45__cpo5beginE:
	.zero		1
	.type		_ZN39_INTERNAL_6ded72aa_4_k_cu_3f518e24_37724cuda3std3__441_GLOBAL__N__6ded72aa_4_k_cu_3f518e24_37726ignoreE,@object
	.size		_ZN39_INTERNAL_6ded72aa_4_k_cu_3f518e24_37724cuda3std3__441_GLOBAL__N__6ded72aa_4_k_cu_3f518e24_37726ignoreE,(_ZN39_INTERNAL_6ded72aa_4_k_cu_3f518e24_37724cute7productE - _ZN39_INTERNAL_6ded72aa_4_k_cu_3f518e24_37724cuda3std3__441_GLOBAL__N__6ded72aa_4_k_cu_3f518e24_37726ignoreE)
_ZN39_INTERNAL_6ded72aa_4_k_cu_3f518e24_37724cuda3std3__441_GLOBAL__N__6ded72aa_4_k_cu_3f518e24_37726ignoreE:
	.zero		1
	.type		_ZN39_INTERNAL_6ded72aa_4_k_cu_3f518e24_37724cute7productE,@object
	.size		_ZN39_INTERNAL_6ded72aa_4_k_cu_3f518e24_37724cute7productE,(_ZN39_INTERNAL_6ded72aa_4_k_cu_3f518e24_37724cuda3std3__45__cpo3endE - _ZN39_INTERNAL_6ded72aa_4_k_cu_3f518e24_37724cute7productE)
_ZN39_INTERNAL_6ded72aa_4_k_cu_3f518e24_37724cute7productE:
	.zero		1
	.type		_ZN39_INTERNAL_6ded72aa_4_k_cu_3f518e24_37724cuda3std3__45__cpo3endE,@object
	.size		_ZN39_INTERNAL_6ded72aa_4_k_cu_3f518e24_37724cuda3std3__45__cpo3endE,(_ZN39_INTERNAL_6ded72aa_4_k_cu_3f518e24_37724cuda3std3__419piecewise_constructE - _ZN39_INTERNAL_6ded72aa_4_k_cu_3f518e24_37724cuda3std3__45__cpo3endE)
_ZN39_INTERNAL_6ded72aa_4_k_cu_3f518e24_37724cuda3std3__45__cpo3endE:
	.zero		1
	.type		_ZN39_INTERNAL_6ded72aa_4_k_cu_3f518e24_37724cuda3std3__419piecewise_constructE,@object
	.size		_ZN39_INTERNAL_6ded72aa_4_k_cu_3f518e24_37724cuda3std3__419piecewise_constructE,(_ZN39_INTERNAL_6ded72aa_4_k_cu_3f518e24_37724cuda3std3__45__cpo4cendE - _ZN39_INTERNAL_6ded72aa_4_k_cu_3f518e24_37724cuda3std3__419piecewise_constructE)
_ZN39_INTERNAL_6ded72aa_4_k_cu_3f518e24_37724cuda3std3__419piecewise_constructE:
	.zero		1
	.type		_ZN39_INTERNAL_6ded72aa_4_k_cu_3f518e24_37724cuda3std3__45__cpo4cendE,@object
	.size		_ZN39_INTERNAL_6ded72aa_4_k_cu_3f518e24_37724cuda3std3__45__cpo4cendE,(_ZN39_INTERNAL_6ded72aa_4_k_cu_3f518e24_37724cuda3std6ranges3__45__cpo4swapE - _ZN39_INTERNAL_6ded72aa_4_k_cu_3f518e24_37724cuda3std3__45__cpo4cendE)
_ZN39_INTERNAL_6ded72aa_4_k_cu_3f518e24_37724cuda3std3__45__cpo4cendE:
	.zero		1
	.type		_ZN39_INTERNAL_6ded72aa_4_k_cu_3f518e24_37724cuda3std6ranges3__45__cpo4swapE,@object
	.size		_ZN39_INTERNAL_6ded72aa_4_k_cu_3f518e24_37724cuda3std6ranges3__45__cpo4swapE,(.L_7 - _ZN39_INTERNAL_6ded72aa_4_k_cu_3f518e24_37724cuda3std6ranges3__45__cpo4swapE)
_ZN39_INTERNAL_6ded72aa_4_k_cu_3f518e24_37724cuda3std6ranges3__45__cpo4swapE:
	.zero		1
.L_7:


//--------------------- .nv.constant0._ZN7cutlass13device_kernelINS_4gemm6kernel13GemmUniversalIN4cute5tupleIJiiiiEEENS1_10collective13CollectiveMmaINS1_40MainloopSm90TmaGmmaWarpSpecializedSparseILi6ENS5_IJNS4_1CILi1EEESB_SB_EEENS1_35KernelTmaWarpSpecializedCooperativeEEENS5_IJNSA_ILi128EEENSA_ILi64EEESF_EEENS_6half_tENS5_IJNS4_6LayoutINS5_IJiNS5_IJNSA_ILi2EEEiEEEiEEENS5_IJlNS5_IJSB_SK_EEElEEEEENSJ_INS5_IJNS5_IJNS5_IJNSA_ILi8EEESK_NSA_ILi4EEEEEEiEEENS5_IJNS5_IJNSA_ILi16EEESK_SR_EEEiEEEiEEENS5_IJNS5_IJNS5_IJSF_SU_NSA_ILi2048EEEEEENSA_ILi8192EEEEEENS5_IJNS5_IJSB_NSA_ILi1024EEENSA_ILi32EEEEEElEEElEEEEEEEESI_NS5_IJlSB_lEEENS4_8TiledMMAINS4_8MMA_AtomIJNS4_4SM904GMMA6SPARSE26GMMA_64x64x32_F32F16F16_SSILNS1D_5MajorE0ELS1G_0ELNS1D_7ScaleInE1ELS1H_1ELNS1D_9SparseSelE0EEEEEENSJ_INS5_IJSK_SB_SB_EEENS5_IJSB_NSA_ILi0EEES1M_EEEEENS5_IJNS4_10UnderscoreES1P_S1P_EEEEENS4_13SM90_TMA_LOADENS4_14ComposedLayoutINS4_7SwizzleILi3ELi4ELi3EEENS4_25smem_sparse_ptr_flag_bitsILi2ELi16EEENSJ_INS5_IJNS5_IJSB_SQ_EEENS5_IJSK_SG_EEEEEENS5_IJNS5_IJS1M_SF_EEESN_EEEEEEEvNS4_8identityES1S_NS1T_IS1V_NS4_18smem_ptr_flag_bitsILi16EEENSJ_INS5_IJSQ_SG_EEENS5_IJSG_SB_EEEEEEEvS25_EENS_8epilogue10collective6detail29Sm90TmaWarpSpecializedAdapterINS2E_15DefaultEpilogueIfNS5_IJSB_llEEES2I_NS2D_6thread17LinearCombinationIfLi1EffLNS2J_9ScaleType4KindE0ELNS_15FloatRoundStyleE2EfEENS1_15EpilogueDefaultEEEEEvvEEEEvNT_6ParamsE --------------------------
	.section	.nv.constant0._ZN7cutlass13device_kernelINS_4gemm6kernel13GemmUniversalIN4cute5tupleIJiiiiEEENS1_10collective13CollectiveMmaINS1_40MainloopSm90TmaGmmaWarpSpecializedSparseILi6ENS5_IJNS4_1CILi1EEESB_SB_EEENS1_35KernelTmaWarpSpecializedCooperativeEEENS5_IJNSA_ILi128EEENSA_ILi64EEESF_EEENS_6half_tENS5_IJNS4_6LayoutINS5_IJiNS5_IJNSA_ILi2EEEiEEEiEEENS5_IJlNS5_IJSB_SK_EEElEEEEENSJ_INS5_IJNS5_IJNS5_IJNSA_ILi8EEESK_NSA_ILi4EEEEEEiEEENS5_IJNS5_IJNSA_ILi16EEESK_SR_EEEiEEEiEEENS5_IJNS5_IJNS5_IJSF_SU_NSA_ILi2048EEEEEENSA_ILi8192EEEEEENS5_IJNS5_IJSB_NSA_ILi1024EEENSA_ILi32EEEEEElEEElEEEEEEEESI_NS5_IJlSB_lEEENS4_8TiledMMAINS4_8MMA_AtomIJNS4_4SM904GMMA6SPARSE26GMMA_64x64x32_F32F16F16_SSILNS1D_5MajorE0ELS1G_0ELNS1D_7ScaleInE1ELS1H_1ELNS1D_9SparseSelE0EEEEEENSJ_INS5_IJSK_SB_SB_EEENS5_IJSB_NSA_ILi0EEES1M_EEEEENS5_IJNS4_10UnderscoreES1P_S1P_EEEEENS4_13SM90_TMA_LOADENS4_14ComposedLayoutINS4_7SwizzleILi3ELi4ELi3EEENS4_25smem_sparse_ptr_flag_bitsILi2ELi16EEENSJ_INS5_IJNS5_IJSB_SQ_EEENS5_IJSK_SG_EEEEEENS5_IJNS5_IJS1M_SF_EEESN_EEEEEEEvNS4_8identityES1S_NS1T_IS1V_NS4_18smem_ptr_flag_bitsILi16EEENSJ_INS5_IJSQ_SG_EEENS5_IJSG_SB_EEEEEEEvS25_EENS_8epilogue10collective6detail29Sm90TmaWarpSpecializedAdapterINS2E_15DefaultEpilogueIfNS5_IJSB_llEEES2I_NS2D_6thread17LinearCombinationIfLi1EffLNS2J_9ScaleType4KindE0ELNS_15FloatRoundStyleE2EfEENS1_15EpilogueDefaultEEEEEvvEEEEvNT_6ParamsE,"a",@progbits
	.sectionflags	@""
	.align	4
.nv.constant0._ZN7cutlass13device_kernelINS_4gemm6kernel13GemmUniversalIN4cute5tupleIJiiiiEEENS1_10collective13CollectiveMmaINS1_40MainloopSm90TmaGmmaWarpSpecializedSparseILi6ENS5_IJNS4_1CILi1EEESB_SB_EEENS1_35KernelTmaWarpSpecializedCooperativeEEENS5_IJNSA_ILi128EEENSA_ILi64EEESF_EEENS_6half_tENS5_IJNS4_6LayoutINS5_IJiNS5_IJNSA_ILi2EEEiEEEiEEENS5_IJlNS5_IJSB_SK_EEElEEEEENSJ_INS5_IJNS5_IJNS5_IJNSA_ILi8EEESK_NSA_ILi4EEEEEEiEEENS5_IJNS5_IJNSA_ILi16EEESK_SR_EEEiEEEiEEENS5_IJNS5_IJNS5_IJSF_SU_NSA_ILi2048EEEEEENSA_ILi8192EEEEEENS5_IJNS5_IJSB_NSA_ILi1024EEENSA_ILi32EEEEEElEEElEEEEEEEESI_NS5_IJlSB_lEEENS4_8TiledMMAINS4_8MMA_AtomIJNS4_4SM904GMMA6SPARSE26GMMA_64x64x32_F32F16F16_SSILNS1D_5MajorE0ELS1G_0ELNS1D_7ScaleInE1ELS1H_1ELNS1D_9SparseSelE0EEEEEENSJ_INS5_IJSK_SB_SB_EEENS5_IJSB_NSA_ILi0EEES1M_EEEEENS5_IJNS4_10UnderscoreES1P_S1P_EEEEENS4_13SM90_TMA_LOADENS4_14ComposedLayoutINS4_7SwizzleILi3ELi4ELi3EEENS4_25smem_sparse_ptr_flag_bitsILi2ELi16EEENSJ_INS5_IJNS5_IJSB_SQ_EEENS5_IJSK_SG_EEEEEENS5_IJNS5_IJS1M_SF_EEESN_EEEEEEEvNS4_8identityES1S_NS1T_IS1V_NS4_18smem_ptr_flag_bitsILi16EEENSJ_INS5_IJSQ_SG_EEENS5_IJSG_SB_EEEEEEEvS25_EENS_8epilogue10collective6detail29Sm90TmaWarpSpecializedAdapterINS2E_15DefaultEpilogueIfNS5_IJSB_llEEES2I_NS2D_6thread17LinearCombinationIfLi1EffLNS2J_9ScaleType4KindE0ELNS_15FloatRoundStyleE2EfEENS1_15EpilogueDefaultEEEEEvvEEEEvNT_6ParamsE:
	.zero		1920


//--------------------- SYMBOLS --------------------------

	.type		.nv.reservedSmem.offset0,@object
	.size		.nv.reservedSmem.offset0,0x4
